//
// Generated by NVIDIA NVVM Compiler
//
// Compiler Build ID: CL-36424714
// Cuda compilation tools, release 13.0, V13.0.88
// Based on NVVM 20.0.0
//

.version 9.0
.target sm_100
.address_size 64

	// .globl	compute_rms_bf16

.visible .entry compute_rms_bf16(
	.param .u64 .ptr .align 1 compute_rms_bf16_param_0,
	.param .u64 .ptr .align 1 compute_rms_bf16_param_1,
	.param .u32 compute_rms_bf16_param_2,
	.param .u32 compute_rms_bf16_param_3,
	.param .align 2 .b8 compute_rms_bf16_param_4[2]
)
{
	.reg .pred 	%p<12>;
	.reg .b16 	%rs<212>;
	.reg .b32 	%r<39>;
	.reg .b32 	%f<13>;
	.reg .b64 	%rd<16>;

	ld.param.u16 	%rs15, [compute_rms_bf16_param_4];
	ld.param.u64 	%rd3, [compute_rms_bf16_param_0];
	ld.param.u64 	%rd4, [compute_rms_bf16_param_1];
	ld.param.u32 	%r24, [compute_rms_bf16_param_2];
	ld.param.u32 	%r23, [compute_rms_bf16_param_3];
	cvta.to.global.u64 	%rd1, %rd4;
	mov.u32 	%r25, %ctaid.x;
	mov.u32 	%r26, %ntid.x;
	mov.u32 	%r27, %tid.x;
	mad.lo.s32 	%r1, %r25, %r26, %r27;
	setp.ge.s32 	%p1, %r1, %r24;
	@%p1 bra 	$L__BB0_15;
	mov.f32 	%f1, 0f00000000;
	// begin inline asm
	{  cvt.rn.bf16.f32 %rs211, %f1;}

	// end inline asm
	setp.lt.s32 	%p2, %r23, 1;
	@%p2 bra 	$L__BB0_14;
	mul.lo.s32 	%r2, %r23, %r1;
	and.b32  	%r3, %r23, 15;
	setp.lt.u32 	%p3, %r23, 16;
	mov.b32 	%r35, 0;
	@%p3 bra 	$L__BB0_5;
	and.b32  	%r35, %r23, 2147483632;
	neg.s32 	%r33, %r35;
	add.s64 	%rd2, %rd1, 16;
	mov.u32 	%r32, %r2;
$L__BB0_4:
	.pragma "nounroll";
	mul.wide.s32 	%rd5, %r32, 2;
	add.s64 	%rd6, %rd2, %rd5;
	ld.global.u16 	%rs19, [%rd6+-16];
	// begin inline asm
	{ mul.bf16 %rs18,%rs19,%rs19; }

	// end inline asm
	// begin inline asm
	{ add.bf16 %rs21,%rs211,%rs18; }

	// end inline asm
	ld.global.u16 	%rs25, [%rd6+-14];
	// begin inline asm
	{ mul.bf16 %rs24,%rs25,%rs25; }

	// end inline asm
	// begin inline asm
	{ add.bf16 %rs27,%rs21,%rs24; }

	// end inline asm
	ld.global.u16 	%rs31, [%rd6+-12];
	// begin inline asm
	{ mul.bf16 %rs30,%rs31,%rs31; }

	// end inline asm
	// begin inline asm
	{ add.bf16 %rs33,%rs27,%rs30; }

	// end inline asm
	ld.global.u16 	%rs37, [%rd6+-10];
	// begin inline asm
	{ mul.bf16 %rs36,%rs37,%rs37; }

	// end inline asm
	// begin inline asm
	{ add.bf16 %rs39,%rs33,%rs36; }

	// end inline asm
	ld.global.u16 	%rs43, [%rd6+-8];
	// begin inline asm
	{ mul.bf16 %rs42,%rs43,%rs43; }

	// end inline asm
	// begin inline asm
	{ add.bf16 %rs45,%rs39,%rs42; }

	// end inline asm
	ld.global.u16 	%rs49, [%rd6+-6];
	// begin inline asm
	{ mul.bf16 %rs48,%rs49,%rs49; }

	// end inline asm
	// begin inline asm
	{ add.bf16 %rs51,%rs45,%rs48; }

	// end inline asm
	ld.global.u16 	%rs55, [%rd6+-4];
	// begin inline asm
	{ mul.bf16 %rs54,%rs55,%rs55; }

	// end inline asm
	// begin inline asm
	{ add.bf16 %rs57,%rs51,%rs54; }

	// end inline asm
	ld.global.u16 	%rs61, [%rd6+-2];
	// begin inline asm
	{ mul.bf16 %rs60,%rs61,%rs61; }

	// end inline asm
	// begin inline asm
	{ add.bf16 %rs63,%rs57,%rs60; }

	// end inline asm
	ld.global.u16 	%rs67, [%rd6];
	// begin inline asm
	{ mul.bf16 %rs66,%rs67,%rs67; }

	// end inline asm
	// begin inline asm
	{ add.bf16 %rs69,%rs63,%rs66; }

	// end inline asm
	ld.global.u16 	%rs73, [%rd6+2];
	// begin inline asm
	{ mul.bf16 %rs72,%rs73,%rs73; }

	// end inline asm
	// begin inline asm
	{ add.bf16 %rs75,%rs69,%rs72; }

	// end inline asm
	ld.global.u16 	%rs79, [%rd6+4];
	// begin inline asm
	{ mul.bf16 %rs78,%rs79,%rs79; }

	// end inline asm
	// begin inline asm
	{ add.bf16 %rs81,%rs75,%rs78; }

	// end inline asm
	ld.global.u16 	%rs85, [%rd6+6];
	// begin inline asm
	{ mul.bf16 %rs84,%rs85,%rs85; }

	// end inline asm
	// begin inline asm
	{ add.bf16 %rs87,%rs81,%rs84; }

	// end inline asm
	ld.global.u16 	%rs91, [%rd6+8];
	// begin inline asm
	{ mul.bf16 %rs90,%rs91,%rs91; }

	// end inline asm
	// begin inline asm
	{ add.bf16 %rs93,%rs87,%rs90; }

	// end inline asm
	ld.global.u16 	%rs97, [%rd6+10];
	// begin inline asm
	{ mul.bf16 %rs96,%rs97,%rs97; }

	// end inline asm
	// begin inline asm
	{ add.bf16 %rs99,%rs93,%rs96; }

	// end inline asm
	ld.global.u16 	%rs103, [%rd6+12];
	// begin inline asm
	{ mul.bf16 %rs102,%rs103,%rs103; }

	// end inline asm
	// begin inline asm
	{ add.bf16 %rs105,%rs99,%rs102; }

	// end inline asm
	ld.global.u16 	%rs109, [%rd6+14];
	// begin inline asm
	{ mul.bf16 %rs108,%rs109,%rs109; }

	// end inline asm
	// begin inline asm
	{ add.bf16 %rs211,%rs105,%rs108; }

	// end inline asm
	add.s32 	%r33, %r33, 16;
	add.s32 	%r32, %r32, 16;
	setp.ne.s32 	%p4, %r33, 0;
	@%p4 bra 	$L__BB0_4;
$L__BB0_5:
	setp.eq.s32 	%p5, %r3, 0;
	@%p5 bra 	$L__BB0_14;
	and.b32  	%r11, %r23, 7;
	setp.lt.u32 	%p6, %r3, 8;
	@%p6 bra 	$L__BB0_8;
	add.s32 	%r29, %r35, %r2;
	mul.wide.s32 	%rd7, %r29, 2;
	add.s64 	%rd8, %rd1, %rd7;
	ld.global.u16 	%rs116, [%rd8];
	// begin inline asm
	{ mul.bf16 %rs115,%rs116,%rs116; }

	// end inline asm
	// begin inline asm
	{ add.bf16 %rs118,%rs211,%rs115; }

	// end inline asm
	ld.global.u16 	%rs122, [%rd8+2];
	// begin inline asm
	{ mul.bf16 %rs121,%rs122,%rs122; }

	// end inline asm
	// begin inline asm
	{ add.bf16 %rs124,%rs118,%rs121; }

	// end inline asm
	ld.global.u16 	%rs128, [%rd8+4];
	// begin inline asm
	{ mul.bf16 %rs127,%rs128,%rs128; }

	// end inline asm
	// begin inline asm
	{ add.bf16 %rs130,%rs124,%rs127; }

	// end inline asm
	ld.global.u16 	%rs134, [%rd8+6];
	// begin inline asm
	{ mul.bf16 %rs133,%rs134,%rs134; }

	// end inline asm
	// begin inline asm
	{ add.bf16 %rs136,%rs130,%rs133; }

	// end inline asm
	ld.global.u16 	%rs140, [%rd8+8];
	// begin inline asm
	{ mul.bf16 %rs139,%rs140,%rs140; }

	// end inline asm
	// begin inline asm
	{ add.bf16 %rs142,%rs136,%rs139; }

	// end inline asm
	ld.global.u16 	%rs146, [%rd8+10];
	// begin inline asm
	{ mul.bf16 %rs145,%rs146,%rs146; }

	// end inline asm
	// begin inline asm
	{ add.bf16 %rs148,%rs142,%rs145; }

	// end inline asm
	ld.global.u16 	%rs152, [%rd8+12];
	// begin inline asm
	{ mul.bf16 %rs151,%rs152,%rs152; }

	// end inline asm
	// begin inline asm
	{ add.bf16 %rs154,%rs148,%rs151; }

	// end inline asm
	ld.global.u16 	%rs158, [%rd8+14];
	// begin inline asm
	{ mul.bf16 %rs157,%rs158,%rs158; }

	// end inline asm
	// begin inline asm
	{ add.bf16 %rs211,%rs154,%rs157; }

	// end inline asm
	add.s32 	%r35, %r35, 8;
$L__BB0_8:
	setp.eq.s32 	%p7, %r11, 0;
	@%p7 bra 	$L__BB0_14;
	and.b32  	%r14, %r23, 3;
	setp.lt.u32 	%p8, %r11, 4;
	@%p8 bra 	$L__BB0_11;
	add.s32 	%r30, %r35, %r2;
	mul.wide.s32 	%rd9, %r30, 2;
	add.s64 	%rd10, %rd1, %rd9;
	ld.global.u16 	%rs165, [%rd10];
	// begin inline asm
	{ mul.bf16 %rs164,%rs165,%rs165; }

	// end inline asm
	// begin inline asm
	{ add.bf16 %rs167,%rs211,%rs164; }

	// end inline asm
	ld.global.u16 	%rs171, [%rd10+2];
	// begin inline asm
	{ mul.bf16 %rs170,%rs171,%rs171; }

	// end inline asm
	// begin inline asm
	{ add.bf16 %rs173,%rs167,%rs170; }

	// end inline asm
	ld.global.u16 	%rs177, [%rd10+4];
	// begin inline asm
	{ mul.bf16 %rs176,%rs177,%rs177; }

	// end inline asm
	// begin inline asm
	{ add.bf16 %rs179,%rs173,%rs176; }

	// end inline asm
	ld.global.u16 	%rs183, [%rd10+6];
	// begin inline asm
	{ mul.bf16 %rs182,%rs183,%rs183; }

	// end inline asm
	// begin inline asm
	{ add.bf16 %rs211,%rs179,%rs182; }

	// end inline asm
	add.s32 	%r35, %r35, 4;
$L__BB0_11:
	setp.eq.s32 	%p9, %r14, 0;
	@%p9 bra 	$L__BB0_14;
	add.s32 	%r38, %r35, %r2;
	neg.s32 	%r37, %r14;
$L__BB0_13:
	.pragma "nounroll";
	mul.wide.s32 	%rd11, %r38, 2;
	add.s64 	%rd12, %rd1, %rd11;
	ld.global.u16 	%rs189, [%rd12];
	// begin inline asm
	{ mul.bf16 %rs188,%rs189,%rs189; }

	// end inline asm
	// begin inline asm
	{ add.bf16 %rs211,%rs211,%rs188; }

	// end inline asm
	add.s32 	%r38, %r38, 1;
	add.s32 	%r37, %r37, 1;
	setp.ne.s32 	%p10, %r37, 0;
	@%p10 bra 	$L__BB0_13;
$L__BB0_14:
	// begin inline asm
	cvt.rn.bf16.s32 %rs194, %r23;
	// end inline asm
	// begin inline asm
	{ cvt.f32.bf16 %f2, %rs211;}

	// end inline asm
	// begin inline asm
	{ cvt.f32.bf16 %f3, %rs194;}

	// end inline asm
	abs.f32 	%f10, %f3;
	setp.ge.f32 	%p11, %f10, 0f7E800000;
	mul.f32 	%f11, %f3, 0f3E800000;
	selp.f32 	%f6, %f11, %f3, %p11;
	// begin inline asm
	{ div.approx.f32 %f4, %f2, %f6; }
	// end inline asm
	mul.f32 	%f12, %f4, 0f3E800000;
	selp.f32 	%f7, %f12, %f4, %p11;
	// begin inline asm
	{  cvt.rn.bf16.f32 %rs197, %f7;}

	// end inline asm
	// begin inline asm
	{ add.bf16 %rs198,%rs197,%rs15; }

	// end inline asm
	// begin inline asm
	{ cvt.f32.bf16 %f8, %rs198;}

	// end inline asm
	sqrt.rn.f32 	%f9, %f8;
	cvta.to.global.u64 	%rd13, %rd3;
	mul.wide.s32 	%rd14, %r1, 2;
	add.s64 	%rd15, %rd13, %rd14;
	// begin inline asm
	{  cvt.rn.bf16.f32 %rs202, %f9;}

	// end inline asm
	st.global.u16 	[%rd15], %rs202;
$L__BB0_15:
	ret;

}
	// .globl	apply_rms_norm_bf16
.visible .entry apply_rms_norm_bf16(
	.param .u64 .ptr .align 1 apply_rms_norm_bf16_param_0,
	.param .u64 .ptr .align 1 apply_rms_norm_bf16_param_1,
	.param .u64 .ptr .align 1 apply_rms_norm_bf16_param_2,
	.param .u64 .ptr .align 1 apply_rms_norm_bf16_param_3,
	.param .u32 apply_rms_norm_bf16_param_4,
	.param .u32 apply_rms_norm_bf16_param_5
)
{
	.reg .pred 	%p<3>;
	.reg .b16 	%rs<7>;
	.reg .b32 	%r<11>;
	.reg .b32 	%f<10>;
	.reg .b64 	%rd<16>;

	ld.param.u64 	%rd1, [apply_rms_norm_bf16_param_0];
	ld.param.u64 	%rd2, [apply_rms_norm_bf16_param_1];
	ld.param.u64 	%rd3, [apply_rms_norm_bf16_param_2];
	ld.param.u64 	%rd4, [apply_rms_norm_bf16_param_3];
	ld.param.u32 	%r3, [apply_rms_norm_bf16_param_4];
	ld.param.u32 	%r2, [apply_rms_norm_bf16_param_5];
	mov.u32 	%r4, %ctaid.x;
	mov.u32 	%r5, %ntid.x;
	mov.u32 	%r6, %tid.x;
	mad.lo.s32 	%r1, %r4, %r5, %r6;
	mul.lo.s32 	%r7, %r2, %r3;
	setp.ge.s32 	%p1, %r1, %r7;
	@%p1 bra 	$L__BB1_2;
	cvta.to.global.u64 	%rd5, %rd2;
	cvta.to.global.u64 	%rd6, %rd4;
	cvta.to.global.u64 	%rd7, %rd3;
	cvta.to.global.u64 	%rd8, %rd1;
	div.s32 	%r8, %r1, %r2;
	mul.lo.s32 	%r9, %r8, %r2;
	sub.s32 	%r10, %r1, %r9;
	mul.wide.s32 	%rd9, %r10, 2;
	add.s64 	%rd10, %rd7, %rd9;
	mul.wide.s32 	%rd11, %r1, 2;
	add.s64 	%rd12, %rd5, %rd11;
	mul.wide.s32 	%rd13, %r8, 2;
	add.s64 	%rd14, %rd6, %rd13;
	ld.global.u16 	%rs1, [%rd12];
	ld.global.u16 	%rs2, [%rd14];
	// begin inline asm
	{ cvt.f32.bf16 %f1, %rs1;}

	// end inline asm
	// begin inline asm
	{ cvt.f32.bf16 %f2, %rs2;}

	// end inline asm
	abs.f32 	%f7, %f2;
	setp.ge.f32 	%p2, %f7, 0f7E800000;
	mul.f32 	%f8, %f2, 0f3E800000;
	selp.f32 	%f5, %f8, %f2, %p2;
	// begin inline asm
	{ div.approx.f32 %f3, %f1, %f5; }
	// end inline asm
	mul.f32 	%f9, %f3, 0f3E800000;
	selp.f32 	%f6, %f9, %f3, %p2;
	// begin inline asm
	{  cvt.rn.bf16.f32 %rs3, %f6;}

	// end inline asm
	ld.global.u16 	%rs5, [%rd10];
	// begin inline asm
	{ mul.bf16 %rs4,%rs5,%rs3; }

	// end inline asm
	add.s64 	%rd15, %rd8, %rd11;
	st.global.u16 	[%rd15], %rs4;
$L__BB1_2:
	ret;

}
	// .globl	compute_rms_f16
.visible .entry compute_rms_f16(
	.param .u64 .ptr .align 1 compute_rms_f16_param_0,
	.param .u64 .ptr .align 1 compute_rms_f16_param_1,
	.param .u32 compute_rms_f16_param_2,
	.param .u32 compute_rms_f16_param_3,
	.param .align 2 .b8 compute_rms_f16_param_4[2]
)
{
	.reg .pred 	%p<13>;
	.reg .b16 	%rs<226>;
	.reg .b32 	%r<39>;
	.reg .b32 	%f<16>;
	.reg .b64 	%rd<16>;

	ld.param.u16 	%rs19, [compute_rms_f16_param_4];
	ld.param.u64 	%rd3, [compute_rms_f16_param_0];
	ld.param.u64 	%rd4, [compute_rms_f16_param_1];
	ld.param.u32 	%r24, [compute_rms_f16_param_2];
	ld.param.u32 	%r23, [compute_rms_f16_param_3];
	cvta.to.global.u64 	%rd1, %rd4;
	mov.u32 	%r25, %ctaid.x;
	mov.u32 	%r26, %ntid.x;
	mov.u32 	%r27, %tid.x;
	mad.lo.s32 	%r1, %r25, %r26, %r27;
	setp.ge.s32 	%p1, %r1, %r24;
	@%p1 bra 	$L__BB2_18;
	mov.f32 	%f5, 0f00000000;
	// begin inline asm
	{  cvt.rn.f16.f32 %rs20, %f5;}

	// end inline asm
	setp.lt.s32 	%p2, %r23, 1;
	mov.u16 	%rs224, %rs20;
	@%p2 bra 	$L__BB2_14;
	mul.lo.s32 	%r2, %r23, %r1;
	and.b32  	%r3, %r23, 15;
	setp.lt.u32 	%p3, %r23, 16;
	mov.b32 	%r35, 0;
	mov.u16 	%rs224, %rs20;
	@%p3 bra 	$L__BB2_5;
	and.b32  	%r35, %r23, 2147483632;
	neg.s32 	%r33, %r35;
	add.s64 	%rd2, %rd1, 16;
	mov.u32 	%r32, %r2;
	mov.u16 	%rs224, %rs20;
$L__BB2_4:
	.pragma "nounroll";
	mul.wide.s32 	%rd5, %r32, 2;
	add.s64 	%rd6, %rd2, %rd5;
	ld.global.u16 	%rs23, [%rd6+-16];
	// begin inline asm
	{mul.f16 %rs22,%rs23,%rs23;
}
	// end inline asm
	// begin inline asm
	{add.f16 %rs25,%rs224,%rs22;
}
	// end inline asm
	ld.global.u16 	%rs29, [%rd6+-14];
	// begin inline asm
	{mul.f16 %rs28,%rs29,%rs29;
}
	// end inline asm
	// begin inline asm
	{add.f16 %rs31,%rs25,%rs28;
}
	// end inline asm
	ld.global.u16 	%rs35, [%rd6+-12];
	// begin inline asm
	{mul.f16 %rs34,%rs35,%rs35;
}
	// end inline asm
	// begin inline asm
	{add.f16 %rs37,%rs31,%rs34;
}
	// end inline asm
	ld.global.u16 	%rs41, [%rd6+-10];
	// begin inline asm
	{mul.f16 %rs40,%rs41,%rs41;
}
	// end inline asm
	// begin inline asm
	{add.f16 %rs43,%rs37,%rs40;
}
	// end inline asm
	ld.global.u16 	%rs47, [%rd6+-8];
	// begin inline asm
	{mul.f16 %rs46,%rs47,%rs47;
}
	// end inline asm
	// begin inline asm
	{add.f16 %rs49,%rs43,%rs46;
}
	// end inline asm
	ld.global.u16 	%rs53, [%rd6+-6];
	// begin inline asm
	{mul.f16 %rs52,%rs53,%rs53;
}
	// end inline asm
	// begin inline asm
	{add.f16 %rs55,%rs49,%rs52;
}
	// end inline asm
	ld.global.u16 	%rs59, [%rd6+-4];
	// begin inline asm
	{mul.f16 %rs58,%rs59,%rs59;
}
	// end inline asm
	// begin inline asm
	{add.f16 %rs61,%rs55,%rs58;
}
	// end inline asm
	ld.global.u16 	%rs65, [%rd6+-2];
	// begin inline asm
	{mul.f16 %rs64,%rs65,%rs65;
}
	// end inline asm
	// begin inline asm
	{add.f16 %rs67,%rs61,%rs64;
}
	// end inline asm
	ld.global.u16 	%rs71, [%rd6];
	// begin inline asm
	{mul.f16 %rs70,%rs71,%rs71;
}
	// end inline asm
	// begin inline asm
	{add.f16 %rs73,%rs67,%rs70;
}
	// end inline asm
	ld.global.u16 	%rs77, [%rd6+2];
	// begin inline asm
	{mul.f16 %rs76,%rs77,%rs77;
}
	// end inline asm
	// begin inline asm
	{add.f16 %rs79,%rs73,%rs76;
}
	// end inline asm
	ld.global.u16 	%rs83, [%rd6+4];
	// begin inline asm
	{mul.f16 %rs82,%rs83,%rs83;
}
	// end inline asm
	// begin inline asm
	{add.f16 %rs85,%rs79,%rs82;
}
	// end inline asm
	ld.global.u16 	%rs89, [%rd6+6];
	// begin inline asm
	{mul.f16 %rs88,%rs89,%rs89;
}
	// end inline asm
	// begin inline asm
	{add.f16 %rs91,%rs85,%rs88;
}
	// end inline asm
	ld.global.u16 	%rs95, [%rd6+8];
	// begin inline asm
	{mul.f16 %rs94,%rs95,%rs95;
}
	// end inline asm
	// begin inline asm
	{add.f16 %rs97,%rs91,%rs94;
}
	// end inline asm
	ld.global.u16 	%rs101, [%rd6+10];
	// begin inline asm
	{mul.f16 %rs100,%rs101,%rs101;
}
	// end inline asm
	// begin inline asm
	{add.f16 %rs103,%rs97,%rs100;
}
	// end inline asm
	ld.global.u16 	%rs107, [%rd6+12];
	// begin inline asm
	{mul.f16 %rs106,%rs107,%rs107;
}
	// end inline asm
	// begin inline asm
	{add.f16 %rs109,%rs103,%rs106;
}
	// end inline asm
	ld.global.u16 	%rs113, [%rd6+14];
	// begin inline asm
	{mul.f16 %rs112,%rs113,%rs113;
}
	// end inline asm
	// begin inline asm
	{add.f16 %rs224,%rs109,%rs112;
}
	// end inline asm
	add.s32 	%r33, %r33, 16;
	add.s32 	%r32, %r32, 16;
	setp.ne.s32 	%p4, %r33, 0;
	@%p4 bra 	$L__BB2_4;
$L__BB2_5:
	setp.eq.s32 	%p5, %r3, 0;
	@%p5 bra 	$L__BB2_14;
	and.b32  	%r11, %r23, 7;
	setp.lt.u32 	%p6, %r3, 8;
	@%p6 bra 	$L__BB2_8;
	add.s32 	%r29, %r35, %r2;
	mul.wide.s32 	%rd7, %r29, 2;
	add.s64 	%rd8, %rd1, %rd7;
	ld.global.u16 	%rs120, [%rd8];
	// begin inline asm
	{mul.f16 %rs119,%rs120,%rs120;
}
	// end inline asm
	// begin inline asm
	{add.f16 %rs122,%rs224,%rs119;
}
	// end inline asm
	ld.global.u16 	%rs126, [%rd8+2];
	// begin inline asm
	{mul.f16 %rs125,%rs126,%rs126;
}
	// end inline asm
	// begin inline asm
	{add.f16 %rs128,%rs122,%rs125;
}
	// end inline asm
	ld.global.u16 	%rs132, [%rd8+4];
	// begin inline asm
	{mul.f16 %rs131,%rs132,%rs132;
}
	// end inline asm
	// begin inline asm
	{add.f16 %rs134,%rs128,%rs131;
}
	// end inline asm
	ld.global.u16 	%rs138, [%rd8+6];
	// begin inline asm
	{mul.f16 %rs137,%rs138,%rs138;
}
	// end inline asm
	// begin inline asm
	{add.f16 %rs140,%rs134,%rs137;
}
	// end inline asm
	ld.global.u16 	%rs144, [%rd8+8];
	// begin inline asm
	{mul.f16 %rs143,%rs144,%rs144;
}
	// end inline asm
	// begin inline asm
	{add.f16 %rs146,%rs140,%rs143;
}
	// end inline asm
	ld.global.u16 	%rs150, [%rd8+10];
	// begin inline asm
	{mul.f16 %rs149,%rs150,%rs150;
}
	// end inline asm
	// begin inline asm
	{add.f16 %rs152,%rs146,%rs149;
}
	// end inline asm
	ld.global.u16 	%rs156, [%rd8+12];
	// begin inline asm
	{mul.f16 %rs155,%rs156,%rs156;
}
	// end inline asm
	// begin inline asm
	{add.f16 %rs158,%rs152,%rs155;
}
	// end inline asm
	ld.global.u16 	%rs162, [%rd8+14];
	// begin inline asm
	{mul.f16 %rs161,%rs162,%rs162;
}
	// end inline asm
	// begin inline asm
	{add.f16 %rs224,%rs158,%rs161;
}
	// end inline asm
	add.s32 	%r35, %r35, 8;
$L__BB2_8:
	setp.eq.s32 	%p7, %r11, 0;
	@%p7 bra 	$L__BB2_14;
	and.b32  	%r14, %r23, 3;
	setp.lt.u32 	%p8, %r11, 4;
	@%p8 bra 	$L__BB2_11;
	add.s32 	%r30, %r35, %r2;
	mul.wide.s32 	%rd9, %r30, 2;
	add.s64 	%rd10, %rd1, %rd9;
	ld.global.u16 	%rs169, [%rd10];
	// begin inline asm
	{mul.f16 %rs168,%rs169,%rs169;
}
	// end inline asm
	// begin inline asm
	{add.f16 %rs171,%rs224,%rs168;
}
	// end inline asm
	ld.global.u16 	%rs175, [%rd10+2];
	// begin inline asm
	{mul.f16 %rs174,%rs175,%rs175;
}
	// end inline asm
	// begin inline asm
	{add.f16 %rs177,%rs171,%rs174;
}
	// end inline asm
	ld.global.u16 	%rs181, [%rd10+4];
	// begin inline asm
	{mul.f16 %rs180,%rs181,%rs181;
}
	// end inline asm
	// begin inline asm
	{add.f16 %rs183,%rs177,%rs180;
}
	// end inline asm
	ld.global.u16 	%rs187, [%rd10+6];
	// begin inline asm
	{mul.f16 %rs186,%rs187,%rs187;
}
	// end inline asm
	// begin inline asm
	{add.f16 %rs224,%rs183,%rs186;
}
	// end inline asm
	add.s32 	%r35, %r35, 4;
$L__BB2_11:
	setp.eq.s32 	%p9, %r14, 0;
	@%p9 bra 	$L__BB2_14;
	add.s32 	%r38, %r35, %r2;
	neg.s32 	%r37, %r14;
$L__BB2_13:
	.pragma "nounroll";
	mul.wide.s32 	%rd11, %r38, 2;
	add.s64 	%rd12, %rd1, %rd11;
	ld.global.u16 	%rs193, [%rd12];
	// begin inline asm
	{mul.f16 %rs192,%rs193,%rs193;
}
	// end inline asm
	// begin inline asm
	{add.f16 %rs224,%rs224,%rs192;
}
	// end inline asm
	add.s32 	%r38, %r38, 1;
	add.s32 	%r37, %r37, 1;
	setp.ne.s32 	%p10, %r37, 0;
	@%p10 bra 	$L__BB2_13;
$L__BB2_14:
	// begin inline asm
	cvt.rn.f16.s32 %rs198, %r23;
	// end inline asm
	// begin inline asm
	{  cvt.f32.f16 %f6, %rs224;}

	// end inline asm
	// begin inline asm
	{  cvt.f32.f16 %f7, %rs198;}

	// end inline asm
	// begin inline asm
	{rcp.approx.ftz.f32 %f8, %f7;
}
	// end inline asm
	mul.f32 	%f10, %f6, %f8;
	// begin inline asm
	{  cvt.rn.f16.f32 %rs225, %f10;}

	// end inline asm
	// begin inline asm
	{abs.f16 %rs202,%rs225;
}
	// end inline asm
	mov.b16 	%rs206, 143;
	// begin inline asm
	{ .reg .pred __$temp3;
  setp.lt.f16  __$temp3, %rs202, %rs206;
  selp.u16 %rs204, 1, 0, __$temp3;}
	// end inline asm
	setp.eq.s16 	%p11, %rs204, 0;
	@%p11 bra 	$L__BB2_17;
	// begin inline asm
	{ .reg .pred __$temp3;
  setp.lt.f16  __$temp3, %rs20, %rs202;
  selp.u16 %rs207, 1, 0, __$temp3;}
	// end inline asm
	setp.eq.s16 	%p12, %rs207, 0;
	@%p12 bra 	$L__BB2_17;
	neg.f32 	%f12, %f7;
	fma.rn.f32 	%f13, %f12, %f10, %f6;
	fma.rn.f32 	%f11, %f8, %f13, %f10;
	// begin inline asm
	{  cvt.rn.f16.f32 %rs225, %f11;}

	// end inline asm
$L__BB2_17:
	// begin inline asm
	{add.f16 %rs211,%rs225,%rs19;
}
	// end inline asm
	// begin inline asm
	{  cvt.f32.f16 %f14, %rs211;}

	// end inline asm
	sqrt.rn.f32 	%f15, %f14;
	cvta.to.global.u64 	%rd13, %rd3;
	mul.wide.s32 	%rd14, %r1, 2;
	add.s64 	%rd15, %rd13, %rd14;
	// begin inline asm
	{  cvt.rn.f16.f32 %rs215, %f15;}

	// end inline asm
	st.global.u16 	[%rd15], %rs215;
$L__BB2_18:
	ret;

}
	// .globl	apply_rms_norm_f16
.visible .entry apply_rms_norm_f16(
	.param .u64 .ptr .align 1 apply_rms_norm_f16_param_0,
	.param .u64 .ptr .align 1 apply_rms_norm_f16_param_1,
	.param .u64 .ptr .align 1 apply_rms_norm_f16_param_2,
	.param .u64 .ptr .align 1 apply_rms_norm_f16_param_3,
	.param .u32 apply_rms_norm_f16_param_4,
	.param .u32 apply_rms_norm_f16_param_5
)
{
	.reg .pred 	%p<4>;
	.reg .b16 	%rs<22>;
	.reg .b32 	%r<11>;
	.reg .b32 	%f<14>;
	.reg .b64 	%rd<17>;

	ld.param.u64 	%rd3, [apply_rms_norm_f16_param_0];
	ld.param.u64 	%rd4, [apply_rms_norm_f16_param_1];
	ld.param.u64 	%rd5, [apply_rms_norm_f16_param_2];
	ld.param.u64 	%rd6, [apply_rms_norm_f16_param_3];
	ld.param.u32 	%r3, [apply_rms_norm_f16_param_4];
	ld.param.u32 	%r2, [apply_rms_norm_f16_param_5];
	mov.u32 	%r4, %ctaid.x;
	mov.u32 	%r5, %ntid.x;
	mov.u32 	%r6, %tid.x;
	mad.lo.s32 	%r1, %r4, %r5, %r6;
	mul.lo.s32 	%r7, %r2, %r3;
	setp.ge.s32 	%p1, %r1, %r7;
	@%p1 bra 	$L__BB3_5;
	cvta.to.global.u64 	%rd7, %rd4;
	cvta.to.global.u64 	%rd8, %rd6;
	cvta.to.global.u64 	%rd9, %rd5;
	cvta.to.global.u64 	%rd1, %rd3;
	div.s32 	%r8, %r1, %r2;
	mul.lo.s32 	%r9, %r8, %r2;
	sub.s32 	%r10, %r1, %r9;
	mul.wide.s32 	%rd10, %r10, 2;
	add.s64 	%rd2, %rd9, %rd10;
	mul.wide.s32 	%rd11, %r1, 2;
	add.s64 	%rd12, %rd7, %rd11;
	mul.wide.s32 	%rd13, %r8, 2;
	add.s64 	%rd14, %rd8, %rd13;
	ld.global.u16 	%rs5, [%rd12];
	ld.global.u16 	%rs6, [%rd14];
	// begin inline asm
	{  cvt.f32.f16 %f5, %rs5;}

	// end inline asm
	// begin inline asm
	{  cvt.f32.f16 %f6, %rs6;}

	// end inline asm
	// begin inline asm
	{rcp.approx.ftz.f32 %f7, %f6;
}
	// end inline asm
	mul.f32 	%f9, %f5, %f7;
	// begin inline asm
	{  cvt.rn.f16.f32 %rs21, %f9;}

	// end inline asm
	// begin inline asm
	{abs.f16 %rs8,%rs21;
}
	// end inline asm
	mov.b16 	%rs12, 143;
	// begin inline asm
	{ .reg .pred __$temp3;
  setp.lt.f16  __$temp3, %rs8, %rs12;
  selp.u16 %rs10, 1, 0, __$temp3;}
	// end inline asm
	setp.eq.s16 	%p2, %rs10, 0;
	@%p2 bra 	$L__BB3_4;
	mov.f32 	%f10, 0f00000000;
	// begin inline asm
	{  cvt.rn.f16.f32 %rs13, %f10;}

	// end inline asm
	// begin inline asm
	{ .reg .pred __$temp3;
  setp.lt.f16  __$temp3, %rs13, %rs8;
  selp.u16 %rs14, 1, 0, __$temp3;}
	// end inline asm
	setp.eq.s16 	%p3, %rs14, 0;
	@%p3 bra 	$L__BB3_4;
	neg.f32 	%f12, %f6;
	fma.rn.f32 	%f13, %f12, %f9, %f5;
	fma.rn.f32 	%f11, %f7, %f13, %f9;
	// begin inline asm
	{  cvt.rn.f16.f32 %rs21, %f11;}

	// end inline asm
$L__BB3_4:
	ld.global.u16 	%rs19, [%rd2];
	// begin inline asm
	{mul.f16 %rs18,%rs19,%rs21;
}
	// end inline asm
	add.s64 	%rd16, %rd1, %rd11;
	st.global.u16 	[%rd16], %rs18;
$L__BB3_5:
	ret;

}
	// .globl	compute_rms_f32
.visible .entry compute_rms_f32(
	.param .u64 .ptr .align 1 compute_rms_f32_param_0,
	.param .u64 .ptr .align 1 compute_rms_f32_param_1,
	.param .u32 compute_rms_f32_param_2,
	.param .u32 compute_rms_f32_param_3,
	.param .f32 compute_rms_f32_param_4
)
{
	.reg .pred 	%p<11>;
	.reg .b32 	%r<38>;
	.reg .b32 	%f<88>;
	.reg .b64 	%rd<16>;

	ld.param.u64 	%rd3, [compute_rms_f32_param_0];
	ld.param.u64 	%rd4, [compute_rms_f32_param_1];
	ld.param.u32 	%r24, [compute_rms_f32_param_2];
	ld.param.u32 	%r23, [compute_rms_f32_param_3];
	ld.param.f32 	%f14, [compute_rms_f32_param_4];
	cvta.to.global.u64 	%rd1, %rd4;
	mov.u32 	%r25, %ctaid.x;
	mov.u32 	%r26, %ntid.x;
	mov.u32 	%r27, %tid.x;
	mad.lo.s32 	%r1, %r25, %r26, %r27;
	setp.ge.s32 	%p1, %r1, %r24;
	@%p1 bra 	$L__BB4_15;
	setp.lt.s32 	%p2, %r23, 1;
	mov.f32 	%f87, 0f00000000;
	@%p2 bra 	$L__BB4_14;
	mul.lo.s32 	%r2, %r23, %r1;
	and.b32  	%r3, %r23, 15;
	setp.lt.u32 	%p3, %r23, 16;
	mov.f32 	%f87, 0f00000000;
	mov.b32 	%r34, 0;
	@%p3 bra 	$L__BB4_5;
	and.b32  	%r34, %r23, 2147483632;
	neg.s32 	%r32, %r34;
	add.s64 	%rd2, %rd1, 32;
	mov.f32 	%f87, 0f00000000;
	mov.u32 	%r31, %r2;
$L__BB4_4:
	.pragma "nounroll";
	mul.wide.s32 	%rd5, %r31, 4;
	add.s64 	%rd6, %rd2, %rd5;
	ld.global.f32 	%f19, [%rd6+-32];
	fma.rn.f32 	%f20, %f19, %f19, %f87;
	ld.global.f32 	%f21, [%rd6+-28];
	fma.rn.f32 	%f22, %f21, %f21, %f20;
	ld.global.f32 	%f23, [%rd6+-24];
	fma.rn.f32 	%f24, %f23, %f23, %f22;
	ld.global.f32 	%f25, [%rd6+-20];
	fma.rn.f32 	%f26, %f25, %f25, %f24;
	ld.global.f32 	%f27, [%rd6+-16];
	fma.rn.f32 	%f28, %f27, %f27, %f26;
	ld.global.f32 	%f29, [%rd6+-12];
	fma.rn.f32 	%f30, %f29, %f29, %f28;
	ld.global.f32 	%f31, [%rd6+-8];
	fma.rn.f32 	%f32, %f31, %f31, %f30;
	ld.global.f32 	%f33, [%rd6+-4];
	fma.rn.f32 	%f34, %f33, %f33, %f32;
	ld.global.f32 	%f35, [%rd6];
	fma.rn.f32 	%f36, %f35, %f35, %f34;
	ld.global.f32 	%f37, [%rd6+4];
	fma.rn.f32 	%f38, %f37, %f37, %f36;
	ld.global.f32 	%f39, [%rd6+8];
	fma.rn.f32 	%f40, %f39, %f39, %f38;
	ld.global.f32 	%f41, [%rd6+12];
	fma.rn.f32 	%f42, %f41, %f41, %f40;
	ld.global.f32 	%f43, [%rd6+16];
	fma.rn.f32 	%f44, %f43, %f43, %f42;
	ld.global.f32 	%f45, [%rd6+20];
	fma.rn.f32 	%f46, %f45, %f45, %f44;
	ld.global.f32 	%f47, [%rd6+24];
	fma.rn.f32 	%f48, %f47, %f47, %f46;
	ld.global.f32 	%f49, [%rd6+28];
	fma.rn.f32 	%f87, %f49, %f49, %f48;
	add.s32 	%r32, %r32, 16;
	add.s32 	%r31, %r31, 16;
	setp.ne.s32 	%p4, %r32, 0;
	@%p4 bra 	$L__BB4_4;
$L__BB4_5:
	setp.eq.s32 	%p5, %r3, 0;
	@%p5 bra 	$L__BB4_14;
	and.b32  	%r11, %r23, 7;
	setp.lt.u32 	%p6, %r3, 8;
	@%p6 bra 	$L__BB4_8;
	add.s32 	%r29, %r34, %r2;
	mul.wide.s32 	%rd7, %r29, 4;
	add.s64 	%rd8, %rd1, %rd7;
	ld.global.f32 	%f51, [%rd8];
	fma.rn.f32 	%f52, %f51, %f51, %f87;
	ld.global.f32 	%f53, [%rd8+4];
	fma.rn.f32 	%f54, %f53, %f53, %f52;
	ld.global.f32 	%f55, [%rd8+8];
	fma.rn.f32 	%f56, %f55, %f55, %f54;
	ld.global.f32 	%f57, [%rd8+12];
	fma.rn.f32 	%f58, %f57, %f57, %f56;
	ld.global.f32 	%f59, [%rd8+16];
	fma.rn.f32 	%f60, %f59, %f59, %f58;
	ld.global.f32 	%f61, [%rd8+20];
	fma.rn.f32 	%f62, %f61, %f61, %f60;
	ld.global.f32 	%f63, [%rd8+24];
	fma.rn.f32 	%f64, %f63, %f63, %f62;
	ld.global.f32 	%f65, [%rd8+28];
	fma.rn.f32 	%f87, %f65, %f65, %f64;
	add.s32 	%r34, %r34, 8;
$L__BB4_8:
	setp.eq.s32 	%p7, %r11, 0;
	@%p7 bra 	$L__BB4_14;
	and.b32  	%r14, %r23, 3;
	setp.lt.u32 	%p8, %r11, 4;
	@%p8 bra 	$L__BB4_11;
	add.s32 	%r30, %r34, %r2;
	mul.wide.s32 	%rd9, %r30, 4;
	add.s64 	%rd10, %rd1, %rd9;
	ld.global.f32 	%f67, [%rd10];
	fma.rn.f32 	%f68, %f67, %f67, %f87;
	ld.global.f32 	%f69, [%rd10+4];
	fma.rn.f32 	%f70, %f69, %f69, %f68;
	ld.global.f32 	%f71, [%rd10+8];
	fma.rn.f32 	%f72, %f71, %f71, %f70;
	ld.global.f32 	%f73, [%rd10+12];
	fma.rn.f32 	%f87, %f73, %f73, %f72;
	add.s32 	%r34, %r34, 4;
$L__BB4_11:
	setp.eq.s32 	%p9, %r14, 0;
	@%p9 bra 	$L__BB4_14;
	add.s32 	%r37, %r34, %r2;
	neg.s32 	%r36, %r14;
$L__BB4_13:
	.pragma "nounroll";
	mul.wide.s32 	%rd11, %r37, 4;
	add.s64 	%rd12, %rd1, %rd11;
	ld.global.f32 	%f74, [%rd12];
	fma.rn.f32 	%f87, %f74, %f74, %f87;
	add.s32 	%r37, %r37, 1;
	add.s32 	%r36, %r36, 1;
	setp.ne.s32 	%p10, %r36, 0;
	@%p10 bra 	$L__BB4_13;
$L__BB4_14:
	cvt.rn.f32.s32 	%f75, %r23;
	div.rn.f32 	%f76, %f87, %f75;
	add.f32 	%f77, %f14, %f76;
	sqrt.rn.f32 	%f78, %f77;
	cvta.to.global.u64 	%rd13, %rd3;
	mul.wide.s32 	%rd14, %r1, 4;
	add.s64 	%rd15, %rd13, %rd14;
	st.global.f32 	[%rd15], %f78;
$L__BB4_15:
	ret;

}
	// .globl	apply_rms_norm_f32
.visible .entry apply_rms_norm_f32(
	.param .u64 .ptr .align 1 apply_rms_norm_f32_param_0,
	.param .u64 .ptr .align 1 apply_rms_norm_f32_param_1,
	.param .u64 .ptr .align 1 apply_rms_norm_f32_param_2,
	.param .u64 .ptr .align 1 apply_rms_norm_f32_param_3,
	.param .u32 apply_rms_norm_f32_param_4,
	.param .u32 apply_rms_norm_f32_param_5
)
{
	.reg .pred 	%p<2>;
	.reg .b32 	%r<11>;
	.reg .b32 	%f<6>;
	.reg .b64 	%rd<16>;

	ld.param.u64 	%rd1, [apply_rms_norm_f32_param_0];
	ld.param.u64 	%rd2, [apply_rms_norm_f32_param_1];
	ld.param.u64 	%rd3, [apply_rms_norm_f32_param_2];
	ld.param.u64 	%rd4, [apply_rms_norm_f32_param_3];
	ld.param.u32 	%r3, [apply_rms_norm_f32_param_4];
	ld.param.u32 	%r2, [apply_rms_norm_f32_param_5];
	mov.u32 	%r4, %ctaid.x;
	mov.u32 	%r5, %ntid.x;
	mov.u32 	%r6, %tid.x;
	mad.lo.s32 	%r1, %r4, %r5, %r6;
	mul.lo.s32 	%r7, %r2, %r3;
	setp.ge.s32 	%p1, %r1, %r7;
	@%p1 bra 	$L__BB5_2;
	cvta.to.global.u64 	%rd5, %rd3;
	cvta.to.global.u64 	%rd6, %rd2;
	cvta.to.global.u64 	%rd7, %rd4;
	cvta.to.global.u64 	%rd8, %rd1;
	div.s32 	%r8, %r1, %r2;
	mul.lo.s32 	%r9, %r8, %r2;
	sub.s32 	%r10, %r1, %r9;
	mul.wide.s32 	%rd9, %r10, 4;
	add.s64 	%rd10, %rd5, %rd9;
	ld.global.f32 	%f1, [%rd10];
	mul.wide.s32 	%rd11, %r1, 4;
	add.s64 	%rd12, %rd6, %rd11;
	ld.global.f32 	%f2, [%rd12];
	mul.wide.s32 	%rd13, %r8, 4;
	add.s64 	%rd14, %rd7, %rd13;
	ld.global.f32 	%f3, [%rd14];
	div.rn.f32 	%f4, %f2, %f3;
	mul.f32 	%f5, %f1, %f4;
	add.s64 	%rd15, %rd8, %rd11;
	st.global.f32 	[%rd15], %f5;
$L__BB5_2:
	ret;

}


// ===== COMPILED SASS (sm_100) =====

	.target	sm_100

	.elftype	@"ET_EXEC"


//--------------------- .note.nv.tkinfo           --------------------------
	.section	.note.nv.tkinfo,"",@"SHT_NOTE"
	.sectionflags	@"SHF_NOTE_NV_TKINFO"
	.tkinfo
        /*0018*/ 	.word	0x00000002
        /*0030*/ 	.string	""
        /*0030*/ 	.string	"ptxas"
        /*0030*/ 	.string	"Cuda compilation tools, release 13.0, V13.0.88"
        /*0030*/ 	.string	"Build cuda_13.0.r13.0/compiler.36424714_0"
        /*0030*/ 	.string	"-arch sm_100 -m 64 "



//--------------------- .note.nv.cuinfo           --------------------------
	.section	.note.nv.cuinfo,"",@"SHT_NOTE"
	.sectionflags	@"SHF_NOTE_NV_CUINFO"
        /*0018*/ 	.short	0x0002
        /*001a*/ 	.short	0x0064
        /*001c*/ 	.short	0x0082
	.zero		2


//--------------------- .nv.info                  --------------------------
	.section	.nv.info,"",@"SHT_CUDA_INFO"
	.align	4


	//----- nvinfo : EIATTR_REGCOUNT
	.align		4
        /*0000*/ 	.byte	0x04, 0x2f
        /*0002*/ 	.short	(.L_1 - .L_0)
	.align		4
.L_0:
        /*0004*/ 	.word	index@(compute_rms_bf16)
        /*0008*/ 	.word	0x00000020


	//----- nvinfo : EIATTR_FRAME_SIZE
	.align		4
.L_1:
        /*000c*/ 	.byte	0x04, 0x11
        /*000e*/ 	.short	(.L_3 - .L_2)
	.align		4
.L_2:
        /*0010*/ 	.word	index@($__internal_4_$__cuda_sm20_sqrt_rn_f32_slowpath)
        /*0014*/ 	.word	0x00000000


	//----- nvinfo : EIATTR_FRAME_SIZE
	.align		4
.L_3:
        /*0018*/ 	.byte	0x04, 0x11
        /*001a*/ 	.short	(.L_5 - .L_4)
	.align		4
.L_4:
        /*001c*/ 	.word	index@(compute_rms_bf16)
        /*0020*/ 	.word	0x00000000


	//----- nvinfo : EIATTR_REGCOUNT
	.align		4
.L_5:
        /*0024*/ 	.byte	0x04, 0x2f
        /*0026*/ 	.short	(.L_7 - .L_6)
	.align		4
.L_6:
        /*0028*/ 	.word	index@(apply_rms_norm_bf16)
        /*002c*/ 	.word	0x0000000e


	//----- nvinfo : EIATTR_FRAME_SIZE
	.align		4
.L_7:
        /*0030*/ 	.byte	0x04, 0x11
        /*0032*/ 	.short	(.L_9 - .L_8)
	.align		4
.L_8:
        /*0034*/ 	.word	index@(apply_rms_norm_bf16)
        /*0038*/ 	.word	0x00000000


	//----- nvinfo : EIATTR_REGCOUNT
	.align		4
.L_9:
        /*003c*/ 	.byte	0x04, 0x2f
        /*003e*/ 	.short	(.L_11 - .L_10)
	.align		4
.L_10:
        /*0040*/ 	.word	index@(compute_rms_f16)
        /*0044*/ 	.word	0x00000020


	//----- nvinfo : EIATTR_FRAME_SIZE
	.align		4
.L_11:
        /*0048*/ 	.byte	0x04, 0x11
        /*004a*/ 	.short	(.L_13 - .L_12)
	.align		4
.L_12:
        /*004c*/ 	.word	index@($__internal_3_$__cuda_sm20_sqrt_rn_f32_slowpath)
        /*0050*/ 	.word	0x00000000


	//----- nvinfo : EIATTR_FRAME_SIZE
	.align		4
.L_13:
        /*0054*/ 	.byte	0x04, 0x11
        /*0056*/ 	.short	(.L_15 - .L_14)
	.align		4
.L_14:
        /*0058*/ 	.word	index@(compute_rms_f16)
        /*005c*/ 	.word	0x00000000


	//----- nvinfo : EIATTR_REGCOUNT
	.align		4
.L_15:
        /*0060*/ 	.byte	0x04, 0x2f
        /*0062*/ 	.short	(.L_17 - .L_16)
	.align		4
.L_16:
        /*0064*/ 	.word	index@(apply_rms_norm_f16)
        /*0068*/ 	.word	0x00000010


	//----- nvinfo : EIATTR_FRAME_SIZE
	.align		4
.L_17:
        /*006c*/ 	.byte	0x04, 0x11
        /*006e*/ 	.short	(.L_19 - .L_18)
	.align		4
.L_18:
        /*0070*/ 	.word	index@(apply_rms_norm_f16)
        /*0074*/ 	.word	0x00000000


	//----- nvinfo : EIATTR_REGCOUNT
	.align		4
.L_19:
        /*0078*/ 	.byte	0x04, 0x2f
        /*007a*/ 	.short	(.L_21 - .L_20)
	.align		4
.L_20:
        /*007c*/ 	.word	index@(compute_rms_f32)
        /*0080*/ 	.word	0x0000001f


	//----- nvinfo : EIATTR_FRAME_SIZE
	.align		4
.L_21:
        /*0084*/ 	.byte	0x04, 0x11
        /*0086*/ 	.short	(.L_23 - .L_22)
	.align		4
.L_22:
        /*0088*/ 	.word	index@($__internal_2_$__cuda_sm3x_div_rn_noftz_f32_slowpath)
        /*008c*/ 	.word	0x00000000


	//----- nvinfo : EIATTR_FRAME_SIZE
	.align		4
.L_23:
        /*0090*/ 	.byte	0x04, 0x11
        /*0092*/ 	.short	(.L_25 - .L_24)
	.align		4
.L_24:
        /*0094*/ 	.word	index@($__internal_1_$__cuda_sm20_sqrt_rn_f32_slowpath)
        /*0098*/ 	.word	0x00000000


	//----- nvinfo : EIATTR_FRAME_SIZE
	.align		4
.L_25:
        /*009c*/ 	.byte	0x04, 0x11
        /*009e*/ 	.short	(.L_27 - .L_26)
	.align		4
.L_26:
        /*00a0*/ 	.word	index@(compute_rms_f32)
        /*00a4*/ 	.word	0x00000000


	//----- nvinfo : EIATTR_REGCOUNT
	.align		4
.L_27:
        /*00a8*/ 	.byte	0x04, 0x2f
        /*00aa*/ 	.short	(.L_29 - .L_28)
	.align		4
.L_28:
        /*00ac*/ 	.word	index@(apply_rms_norm_f32)
        /*00b0*/ 	.word	0x00000010


	//----- nvinfo : EIATTR_FRAME_SIZE
	.align		4
.L_29:
        /*00b4*/ 	.byte	0x04, 0x11
        /*00b6*/ 	.short	(.L_31 - .L_30)
	.align		4
.L_30:
        /*00b8*/ 	.word	index@($__internal_0_$__cuda_sm3x_div_rn_noftz_f32_slowpath)
        /*00bc*/ 	.word	0x00000000


	//----- nvinfo : EIATTR_FRAME_SIZE
	.align		4
.L_31:
        /*00c0*/ 	.byte	0x04, 0x11
        /*00c2*/ 	.short	(.L_33 - .L_32)
	.align		4
.L_32:
        /*00c4*/ 	.word	index@(apply_rms_norm_f32)
        /*00c8*/ 	.word	0x00000000


	//----- nvinfo : EIATTR_MIN_STACK_SIZE
	.align		4
.L_33:
        /*00cc*/ 	.byte	0x04, 0x12
        /*00ce*/ 	.short	(.L_35 - .L_34)
	.align		4
.L_34:
        /*00d0*/ 	.word	index@(apply_rms_norm_f32)
        /*00d4*/ 	.word	0x00000000


	//----- nvinfo : EIATTR_MIN_STACK_SIZE
	.align		4
.L_35:
        /*00d8*/ 	.byte	0x04, 0x12
        /*00da*/ 	.short	(.L_37 - .L_36)
	.align		4
.L_36:
        /*00dc*/ 	.word	index@(compute_rms_f32)
        /*00e0*/ 	.word	0x00000000


	//----- nvinfo : EIATTR_MIN_STACK_SIZE
	.align		4
.L_37:
        /*00e4*/ 	.byte	0x04, 0x12
        /*00e6*/ 	.short	(.L_39 - .L_38)
	.align		4
.L_38:
        /*00e8*/ 	.word	index@(apply_rms_norm_f16)
        /*00ec*/ 	.word	0x00000000


	//----- nvinfo : EIATTR_MIN_STACK_SIZE
	.align		4
.L_39:
        /*00f0*/ 	.byte	0x04, 0x12
        /*00f2*/ 	.short	(.L_41 - .L_40)
	.align		4
.L_40:
        /*00f4*/ 	.word	index@(compute_rms_f16)
        /*00f8*/ 	.word	0x00000000


	//----- nvinfo : EIATTR_MIN_STACK_SIZE
	.align		4
.L_41:
        /*00fc*/ 	.byte	0x04, 0x12
        /*00fe*/ 	.short	(.L_43 - .L_42)
	.align		4
.L_42:
        /*0100*/ 	.word	index@(apply_rms_norm_bf16)
        /*0104*/ 	.word	0x00000000


	//----- nvinfo : EIATTR_MIN_STACK_SIZE
	.align		4
.L_43:
        /*0108*/ 	.byte	0x04, 0x12
        /*010a*/ 	.short	(.L_45 - .L_44)
	.align		4
.L_44:
        /*010c*/ 	.word	index@(compute_rms_bf16)
        /*0110*/ 	.word	0x00000000
.L_45:


//--------------------- .nv.compat                --------------------------
	.section	.nv.compat,"",@"SHT_CUDA_COMPAT_INFO"
	.align	4
        /*0000*/ 	.byte	0x02, 0x09, 0x00, 0x00, 0x02, 0x02, 0x01, 0x00, 0x02, 0x05, 0x05, 0x00, 0x03, 0x07, 0x01, 0x01
        /*0010*/ 	.byte	0x02, 0x03, 0x00, 0x00, 0x02, 0x06, 0x01, 0x00, 0x04, 0x0b, 0x08, 0x00, 0x01, 0x00, 0x00, 0x00
        /*0020*/ 	.byte	0x00, 0x00, 0x00, 0x00


//--------------------- .nv.info.apply_rms_norm_f32 --------------------------
	.section	.nv.info.apply_rms_norm_f32,"",@"SHT_CUDA_INFO"
	.sectionflags	@""
	.align	4


	//----- nvinfo : EIATTR_CUDA_API_VERSION
	.align		4
        /*0000*/ 	.byte	0x04, 0x37
        /*0002*/ 	.short	(.L_47 - .L_46)
.L_46:
        /*0004*/ 	.word	0x00000082


	//----- nvinfo : EIATTR_KPARAM_INFO
	.align		4
.L_47:
        /*0008*/ 	.byte	0x04, 0x17
        /*000a*/ 	.short	(.L_49 - .L_48)
.L_48:
        /*000c*/ 	.word	0x00000000
        /*0010*/ 	.short	0x0005
        /*0012*/ 	.short	0x0024
        /*0014*/ 	.byte	0x00, 0xf0, 0x11, 0x00


	//----- nvinfo : EIATTR_KPARAM_INFO
	.align		4
.L_49:
        /*0018*/ 	.byte	0x04, 0x17
        /*001a*/ 	.short	(.L_51 - .L_50)
.L_50:
        /*001c*/ 	.word	0x00000000
        /*0020*/ 	.short	0x0004
        /*0022*/ 	.short	0x0020
        /*0024*/ 	.byte	0x00, 0xf0, 0x11, 0x00


	//----- nvinfo : EIATTR_KPARAM_INFO
	.align		4
.L_51:
        /*0028*/ 	.byte	0x04, 0x17
        /*002a*/ 	.short	(.L_53 - .L_52)
.L_52:
        /*002c*/ 	.word	0x00000000
        /*0030*/ 	.short	0x0003
        /*0032*/ 	.short	0x0018
        /*0034*/ 	.byte	0x00, 0xf5, 0x21, 0x00


	//----- nvinfo : EIATTR_KPARAM_INFO
	.align		4
.L_53:
        /*0038*/ 	.byte	0x04, 0x17
        /*003a*/ 	.short	(.L_55 - .L_54)
.L_54:
        /*003c*/ 	.word	0x00000000
        /*0040*/ 	.short	0x0002
        /*0042*/ 	.short	0x0010
        /*0044*/ 	.byte	0x00, 0xf5, 0x21, 0x00


	//----- nvinfo : EIATTR_KPARAM_INFO
	.align		4
.L_55:
        /*0048*/ 	.byte	0x04, 0x17
        /*004a*/ 	.short	(.L_57 - .L_56)
.L_56:
        /*004c*/ 	.word	0x00000000
        /*0050*/ 	.short	0x0001
        /*0052*/ 	.short	0x0008
        /*0054*/ 	.byte	0x00, 0xf5, 0x21, 0x00


	//----- nvinfo : EIATTR_KPARAM_INFO
	.align		4
.L_57:
        /*0058*/ 	.byte	0x04, 0x17
        /*005a*/ 	.short	(.L_59 - .L_58)
.L_58:
        /*005c*/ 	.word	0x00000000
        /*0060*/ 	.short	0x0000
        /*0062*/ 	.short	0x0000
        /*0064*/ 	.byte	0x00, 0xf5, 0x21, 0x00


	//----- nvinfo : EIATTR_SPARSE_MMA_MASK
	.align		4
.L_59:
        /*0068*/ 	.byte	0x03, 0x50
        /*006a*/ 	.short	0x0000


	//----- nvinfo : EIATTR_MAXREG_COUNT
	.align		4
        /*006c*/ 	.byte	0x03, 0x1b
        /*006e*/ 	.short	0x00ff


	//----- nvinfo : EIATTR_MERCURY_ISA_VERSION
	.align		4
        /*0070*/ 	.byte	0x03, 0x5f
        /*0072*/ 	.short	0x0101


	//----- nvinfo : EIATTR_VRC_CTA_INIT_COUNT
	.align		4
        /*0074*/ 	.byte	0x02, 0x4a
	.zero		1
	.zero		1


	//----- nvinfo : EIATTR_EXIT_INSTR_OFFSETS
	.align		4
        /*0078*/ 	.byte	0x04, 0x1c
        /*007a*/ 	.short	(.L_61 - .L_60)


	//   ....[0]....
.L_60:
        /*007c*/ 	.word	0x00000080


	//   ....[1]....
        /*0080*/ 	.word	0x000003e0


	//----- nvinfo : EIATTR_CRS_STACK_SIZE
	.align		4
.L_61:
        /*0084*/ 	.byte	0x04, 0x1e
        /*0086*/ 	.short	(.L_63 - .L_62)
.L_62:
        /*0088*/ 	.word	0x00000000


	//----- nvinfo : EIATTR_CBANK_PARAM_SIZE
	.align		4
.L_63:
        /*008c*/ 	.byte	0x03, 0x19
        /*008e*/ 	.short	0x0028


	//----- nvinfo : EIATTR_PARAM_CBANK
	.align		4
        /*0090*/ 	.byte	0x04, 0x0a
        /*0092*/ 	.short	(.L_65 - .L_64)
	.align		4
.L_64:
        /*0094*/ 	.word	index@(.nv.constant0.apply_rms_norm_f32)
        /*0098*/ 	.short	0x0380
        /*009a*/ 	.short	0x0028


	//----- nvinfo : EIATTR_SW_WAR
	.align		4
.L_65:
        /*009c*/ 	.byte	0x04, 0x36
        /*009e*/ 	.short	(.L_67 - .L_66)
.L_66:
        /*00a0*/ 	.word	0x00000008
.L_67:


//--------------------- .nv.info.compute_rms_f32  --------------------------
	.section	.nv.info.compute_rms_f32,"",@"SHT_CUDA_INFO"
	.sectionflags	@""
	.align	4


	//----- nvinfo : EIATTR_CUDA_API_VERSION
	.align		4
        /*0000*/ 	.byte	0x04, 0x37
        /*0002*/ 	.short	(.L_69 - .L_68)
.L_68:
        /*0004*/ 	.word	0x00000082


	//----- nvinfo : EIATTR_KPARAM_INFO
	.align		4
.L_69:
        /*0008*/ 	.byte	0x04, 0x17
        /*000a*/ 	.short	(.L_71 - .L_70)
.L_70:
        /*000c*/ 	.word	0x00000000
        /*0010*/ 	.short	0x0004
        /*0012*/ 	.short	0x0018
        /*0014*/ 	.byte	0x00, 0xf0, 0x11, 0x00


	//----- nvinfo : EIATTR_KPARAM_INFO
	.align		4
.L_71:
        /*0018*/ 	.byte	0x04, 0x17
        /*001a*/ 	.short	(.L_73 - .L_72)
.L_72:
        /*001c*/ 	.word	0x00000000
        /*0020*/ 	.short	0x0003
        /*0022*/ 	.short	0x0014
        /*0024*/ 	.byte	0x00, 0xf0, 0x11, 0x00


	//----- nvinfo : EIATTR_KPARAM_INFO
	.align		4
.L_73:
        /*0028*/ 	.byte	0x04, 0x17
        /*002a*/ 	.short	(.L_75 - .L_74)
.L_74:
        /*002c*/ 	.word	0x00000000
        /*0030*/ 	.short	0x0002
        /*0032*/ 	.short	0x0010
        /*0034*/ 	.byte	0x00, 0xf0, 0x11, 0x00


	//----- nvinfo : EIATTR_KPARAM_INFO
	.align		4
.L_75:
        /*0038*/ 	.byte	0x04, 0x17
        /*003a*/ 	.short	(.L_77 - .L_76)
.L_76:
        /*003c*/ 	.word	0x00000000
        /*0040*/ 	.short	0x0001
        /*0042*/ 	.short	0x0008
        /*0044*/ 	.byte	0x00, 0xf5, 0x21, 0x00


	//----- nvinfo : EIATTR_KPARAM_INFO
	.align		4
.L_77:
        /*0048*/ 	.byte	0x04, 0x17
        /*004a*/ 	.short	(.L_79 - .L_78)
.L_78:
        /*004c*/ 	.word	0x00000000
        /*0050*/ 	.short	0x0000
        /*0052*/ 	.short	0x0000
        /*0054*/ 	.byte	0x00, 0xf5, 0x21, 0x00


	//----- nvinfo : EIATTR_SPARSE_MMA_MASK
	.align		4
.L_79:
        /*0058*/ 	.byte	0x03, 0x50
        /*005a*/ 	.short	0x0000


	//----- nvinfo : EIATTR_MAXREG_COUNT
	.align		4
        /*005c*/ 	.byte	0x03, 0x1b
        /*005e*/ 	.short	0x00ff


	//----- nvinfo : EIATTR_MERCURY_ISA_VERSION
	.align		4
        /*0060*/ 	.byte	0x03, 0x5f
        /*0062*/ 	.short	0x0101


	//----- nvinfo : EIATTR_VRC_CTA_INIT_COUNT
	.align		4
        /*0064*/ 	.byte	0x02, 0x4a
	.zero		1
	.zero		1


	//----- nvinfo : EIATTR_EXIT_INSTR_OFFSETS
	.align		4
        /*0068*/ 	.byte	0x04, 0x1c
        /*006a*/ 	.short	(.L_81 - .L_80)


	//   ....[0]....
.L_80:
        /*006c*/ 	.word	0x00000070


	//   ....[1]....
        /*0070*/ 	.word	0x00000970


	//----- nvinfo : EIATTR_CRS_STACK_SIZE
	.align		4
.L_81:
        /*0074*/ 	.byte	0x04, 0x1e
        /*0076*/ 	.short	(.L_83 - .L_82)
.L_82:
        /*0078*/ 	.word	0x00000000


	//----- nvinfo : EIATTR_CBANK_PARAM_SIZE
	.align		4
.L_83:
        /*007c*/ 	.byte	0x03, 0x19
        /*007e*/ 	.short	0x001c


	//----- nvinfo : EIATTR_PARAM_CBANK
	.align		4
        /*0080*/ 	.byte	0x04, 0x0a
        /*0082*/ 	.short	(.L_85 - .L_84)
	.align		4
.L_84:
        /*0084*/ 	.word	index@(.nv.constant0.compute_rms_f32)
        /*0088*/ 	.short	0x0380
        /*008a*/ 	.short	0x001c


	//----- nvinfo : EIATTR_SW_WAR
	.align		4
.L_85:
        /*008c*/ 	.byte	0x04, 0x36
        /*008e*/ 	.short	(.L_87 - .L_86)
.L_86:
        /*0090*/ 	.word	0x00000008
.L_87:


//--------------------- .nv.info.apply_rms_norm_f16 --------------------------
	.section	.nv.info.apply_rms_norm_f16,"",@"SHT_CUDA_INFO"
	.sectionflags	@""
	.align	4


	//----- nvinfo : EIATTR_CUDA_API_VERSION
	.align		4
        /*0000*/ 	.byte	0x04, 0x37
        /*0002*/ 	.short	(.L_89 - .L_88)
.L_88:
        /*0004*/ 	.word	0x00000082


	//----- nvinfo : EIATTR_KPARAM_INFO
	.align		4
.L_89:
        /*0008*/ 	.byte	0x04, 0x17
        /*000a*/ 	.short	(.L_91 - .L_90)
.L_90:
        /*000c*/ 	.word	0x00000000
        /*0010*/ 	.short	0x0005
        /*0012*/ 	.short	0x0024
        /*0014*/ 	.byte	0x00, 0xf0, 0x11, 0x00


	//----- nvinfo : EIATTR_KPARAM_INFO
	.align		4
.L_91:
        /*0018*/ 	.byte	0x04, 0x17
        /*001a*/ 	.short	(.L_93 - .L_92)
.L_92:
        /*001c*/ 	.word	0x00000000
        /*0020*/ 	.short	0x0004
        /*0022*/ 	.short	0x0020
        /*0024*/ 	.byte	0x00, 0xf0, 0x11, 0x00


	//----- nvinfo : EIATTR_KPARAM_INFO
	.align		4
.L_93:
        /*0028*/ 	.byte	0x04, 0x17
        /*002a*/ 	.short	(.L_95 - .L_94)
.L_94:
        /*002c*/ 	.word	0x00000000
        /*0030*/ 	.short	0x0003
        /*0032*/ 	.short	0x0018
        /*0034*/ 	.byte	0x00, 0xf5, 0x21, 0x00


	//----- nvinfo : EIATTR_KPARAM_INFO
	.align		4
.L_95:
        /*0038*/ 	.byte	0x04, 0x17
        /*003a*/ 	.short	(.L_97 - .L_96)
.L_96:
        /*003c*/ 	.word	0x00000000
        /*0040*/ 	.short	0x0002
        /*0042*/ 	.short	0x0010
        /*0044*/ 	.byte	0x00, 0xf5, 0x21, 0x00


	//----- nvinfo : EIATTR_KPARAM_INFO
	.align		4
.L_97:
        /*0048*/ 	.byte	0x04, 0x17
        /*004a*/ 	.short	(.L_99 - .L_98)
.L_98:
        /*004c*/ 	.word	0x00000000
        /*0050*/ 	.short	0x0001
        /*0052*/ 	.short	0x0008
        /*0054*/ 	.byte	0x00, 0xf5, 0x21, 0x00


	//----- nvinfo : EIATTR_KPARAM_INFO
	.align		4
.L_99:
        /*0058*/ 	.byte	0x04, 0x17
        /*005a*/ 	.short	(.L_101 - .L_100)
.L_100:
        /*005c*/ 	.word	0x00000000
        /*0060*/ 	.short	0x0000
        /*0062*/ 	.short	0x0000
        /*0064*/ 	.byte	0x00, 0xf5, 0x21, 0x00


	//----- nvinfo : EIATTR_SPARSE_MMA_MASK
	.align		4
.L_101:
        /*0068*/ 	.byte	0x03, 0x50
        /*006a*/ 	.short	0x0000


	//----- nvinfo : EIATTR_MAXREG_COUNT
	.align		4
        /*006c*/ 	.byte	0x03, 0x1b
        /*006e*/ 	.short	0x00ff


	//----- nvinfo : EIATTR_MERCURY_ISA_VERSION
	.align		4
        /*0070*/ 	.byte	0x03, 0x5f
        /*0072*/ 	.short	0x0101


	//----- nvinfo : EIATTR_VRC_CTA_INIT_COUNT
	.align		4
        /*0074*/ 	.byte	0x02, 0x4a
	.zero		1
	.zero		1


	//----- nvinfo : EIATTR_EXIT_INSTR_OFFSETS
	.align		4
        /*0078*/ 	.byte	0x04, 0x1c
        /*007a*/ 	.short	(.L_103 - .L_102)


	//   ....[0]....
.L_102:
        /*007c*/ 	.word	0x00000080


	//   ....[1]....
        /*0080*/ 	.word	0x000003c0


	//----- nvinfo : EIATTR_CBANK_PARAM_SIZE
	.align		4
.L_103:
        /*0084*/ 	.byte	0x03, 0x19
        /*0086*/ 	.short	0x0028


	//----- nvinfo : EIATTR_PARAM_CBANK
	.align		4
        /*0088*/ 	.byte	0x04, 0x0a
        /*008a*/ 	.short	(.L_105 - .L_104)
	.align		4
.L_104:
        /*008c*/ 	.word	index@(.nv.constant0.apply_rms_norm_f16)
        /*0090*/ 	.short	0x0380
        /*0092*/ 	.short	0x0028


	//----- nvinfo : EIATTR_SW_WAR
	.align		4
.L_105:
        /*0094*/ 	.byte	0x04, 0x36
        /*0096*/ 	.short	(.L_107 - .L_106)
.L_106:
        /*0098*/ 	.word	0x00000008
.L_107:


//--------------------- .nv.info.compute_rms_f16  --------------------------
	.section	.nv.info.compute_rms_f16,"",@"SHT_CUDA_INFO"
	.sectionflags	@""
	.align	4


	//----- nvinfo : EIATTR_CUDA_API_VERSION
	.align		4
        /*0000*/ 	.byte	0x04, 0x37
        /*0002*/ 	.short	(.L_109 - .L_108)
.L_108:
        /*0004*/ 	.word	0x00000082


	//----- nvinfo : EIATTR_KPARAM_INFO
	.align		4
.L_109:
        /*0008*/ 	.byte	0x04, 0x17
        /*000a*/ 	.short	(.L_111 - .L_110)
.L_110:
        /*000c*/ 	.word	0x00000000
        /*0010*/ 	.short	0x0004
        /*0012*/ 	.short	0x0018
        /*0014*/ 	.byte	0x00, 0xf0, 0x09, 0x00


	//----- nvinfo : EIATTR_KPARAM_INFO
	.align		4
.L_111:
        /*0018*/ 	.byte	0x04, 0x17
        /*001a*/ 	.short	(.L_113 - .L_112)
.L_112:
        /*001c*/ 	.word	0x00000000
        /*0020*/ 	.short	0x0003
        /*0022*/ 	.short	0x0014
        /*0024*/ 	.byte	0x00, 0xf0, 0x11, 0x00


	//----- nvinfo : EIATTR_KPARAM_INFO
	.align		4
.L_113:
        /*0028*/ 	.byte	0x04, 0x17
        /*002a*/ 	.short	(.L_115 - .L_114)
.L_114:
        /*002c*/ 	.word	0x00000000
        /*0030*/ 	.short	0x0002
        /*0032*/ 	.short	0x0010
        /*0034*/ 	.byte	0x00, 0xf0, 0x11, 0x00


	//----- nvinfo : EIATTR_KPARAM_INFO
	.align		4
.L_115:
        /*0038*/ 	.byte	0x04, 0x17
        /*003a*/ 	.short	(.L_117 - .L_116)
.L_116:
        /*003c*/ 	.word	0x00000000
        /*0040*/ 	.short	0x0001
        /*0042*/ 	.short	0x0008
        /*0044*/ 	.byte	0x00, 0xf5, 0x21, 0x00


	//----- nvinfo : EIATTR_KPARAM_INFO
	.align		4
.L_117:
        /*0048*/ 	.byte	0x04, 0x17
        /*004a*/ 	.short	(.L_119 - .L_118)
.L_118:
        /*004c*/ 	.word	0x00000000
        /*0050*/ 	.short	0x0000
        /*0052*/ 	.short	0x0000
        /*0054*/ 	.byte	0x00, 0xf5, 0x21, 0x00


	//----- nvinfo : EIATTR_SPARSE_MMA_MASK
	.align		4
.L_119:
        /*0058*/ 	.byte	0x03, 0x50
        /*005a*/ 	.short	0x0000


	//----- nvinfo : EIATTR_MAXREG_COUNT
	.align		4
        /*005c*/ 	.byte	0x03, 0x1b
        /*005e*/ 	.short	0x00ff


	//----- nvinfo : EIATTR_MERCURY_ISA_VERSION
	.align		4
        /*0060*/ 	.byte	0x03, 0x5f
        /*0062*/ 	.short	0x0101


	//----- nvinfo : EIATTR_VRC_CTA_INIT_COUNT
	.align		4
        /*0064*/ 	.byte	0x02, 0x4a
	.zero		1
	.zero		1


	//----- nvinfo : EIATTR_EXIT_INSTR_OFFSETS
	.align		4
        /*0068*/ 	.byte	0x04, 0x1c
        /*006a*/ 	.short	(.L_121 - .L_120)


	//   ....[0]....
.L_120:
        /*006c*/ 	.word	0x00000070


	//   ....[1]....
        /*0070*/ 	.word	0x00000980


	//----- nvinfo : EIATTR_CRS_STACK_SIZE
	.align		4
.L_121:
        /*0074*/ 	.byte	0x04, 0x1e
        /*0076*/ 	.short	(.L_123 - .L_122)
.L_122:
        /*0078*/ 	.word	0x00000000


	//----- nvinfo : EIATTR_CBANK_PARAM_SIZE
	.align		4
.L_123:
        /*007c*/ 	.byte	0x03, 0x19
        /*007e*/ 	.short	0x001a


	//----- nvinfo : EIATTR_PARAM_CBANK
	.align		4
        /*0080*/ 	.byte	0x04, 0x0a
        /*0082*/ 	.short	(.L_125 - .L_124)
	.align		4
.L_124:
        /*0084*/ 	.word	index@(.nv.constant0.compute_rms_f16)
        /*0088*/ 	.short	0x0380
        /*008a*/ 	.short	0x001a


	//----- nvinfo : EIATTR_SW_WAR
	.align		4
.L_125:
        /*008c*/ 	.byte	0x04, 0x36
        /*008e*/ 	.short	(.L_127 - .L_126)
.L_126:
        /*0090*/ 	.word	0x00000008
.L_127:


//--------------------- .nv.info.apply_rms_norm_bf16 --------------------------
	.section	.nv.info.apply_rms_norm_bf16,"",@"SHT_CUDA_INFO"
	.sectionflags	@""
	.align	4


	//----- nvinfo : EIATTR_CUDA_API_VERSION
	.align		4
        /*0000*/ 	.byte	0x04, 0x37
        /*0002*/ 	.short	(.L_129 - .L_128)
.L_128:
        /*0004*/ 	.word	0x00000082


	//----- nvinfo : EIATTR_KPARAM_INFO
	.align		4
.L_129:
        /*0008*/ 	.byte	0x04, 0x17
        /*000a*/ 	.short	(.L_131 - .L_130)
.L_130:
        /*000c*/ 	.word	0x00000000
        /*0010*/ 	.short	0x0005
        /*0012*/ 	.short	0x0024
        /*0014*/ 	.byte	0x00, 0xf0, 0x11, 0x00


	//----- nvinfo : EIATTR_KPARAM_INFO
	.align		4
.L_131:
        /*0018*/ 	.byte	0x04, 0x17
        /*001a*/ 	.short	(.L_133 - .L_132)
.L_132:
        /*001c*/ 	.word	0x00000000
        /*0020*/ 	.short	0x0004
        /*0022*/ 	.short	0x0020
        /*0024*/ 	.byte	0x00, 0xf0, 0x11, 0x00


	//----- nvinfo : EIATTR_KPARAM_INFO
	.align		4
.L_133:
        /*0028*/ 	.byte	0x04, 0x17
        /*002a*/ 	.short	(.L_135 - .L_134)
.L_134:
        /*002c*/ 	.word	0x00000000
        /*0030*/ 	.short	0x0003
        /*0032*/ 	.short	0x0018
        /*0034*/ 	.byte	0x00, 0xf5, 0x21, 0x00


	//----- nvinfo : EIATTR_KPARAM_INFO
	.align		4
.L_135:
        /*0038*/ 	.byte	0x04, 0x17
        /*003a*/ 	.short	(.L_137 - .L_136)
.L_136:
        /*003c*/ 	.word	0x00000000
        /*0040*/ 	.short	0x0002
        /*0042*/ 	.short	0x0010
        /*0044*/ 	.byte	0x00, 0xf5, 0x21, 0x00


	//----- nvinfo : EIATTR_KPARAM_INFO
	.align		4
.L_137:
        /*0048*/ 	.byte	0x04, 0x17
        /*004a*/ 	.short	(.L_139 - .L_138)
.L_138:
        /*004c*/ 	.word	0x00000000
        /*0050*/ 	.short	0x0001
        /*0052*/ 	.short	0x0008
        /*0054*/ 	.byte	0x00, 0xf5, 0x21, 0x00


	//----- nvinfo : EIATTR_KPARAM_INFO
	.align		4
.L_139:
        /*0058*/ 	.byte	0x04, 0x17
        /*005a*/ 	.short	(.L_141 - .L_140)
.L_140:
        /*005c*/ 	.word	0x00000000
        /*0060*/ 	.short	0x0000
        /*0062*/ 	.short	0x0000
        /*0064*/ 	.byte	0x00, 0xf5, 0x21, 0x00


	//----- nvinfo : EIATTR_SPARSE_MMA_MASK
	.align		4
.L_141:
        /*0068*/ 	.byte	0x03, 0x50
        /*006a*/ 	.short	0x0000


	//----- nvinfo : EIATTR_MAXREG_COUNT
	.align		4
        /*006c*/ 	.byte	0x03, 0x1b
        /*006e*/ 	.short	0x00ff


	//----- nvinfo : EIATTR_MERCURY_ISA_VERSION
	.align		4
        /*0070*/ 	.byte	0x03, 0x5f
        /*0072*/ 	.short	0x0101


	//----- nvinfo : EIATTR_VRC_CTA_INIT_COUNT
	.align		4
        /*0074*/ 	.byte	0x02, 0x4a
	.zero		1
	.zero		1


	//----- nvinfo : EIATTR_EXIT_INSTR_OFFSETS
	.align		4
        /*0078*/ 	.byte	0x04, 0x1c
        /*007a*/ 	.short	(.L_143 - .L_142)


	//   ....[0]....
.L_142:
        /*007c*/ 	.word	0x00000080


	//   ....[1]....
        /*0080*/ 	.word	0x000003c0


	//----- nvinfo : EIATTR_CBANK_PARAM_SIZE
	.align		4
.L_143:
        /*0084*/ 	.byte	0x03, 0x19
        /*0086*/ 	.short	0x0028


	//----- nvinfo : EIATTR_PARAM_CBANK
	.align		4
        /*0088*/ 	.byte	0x04, 0x0a
        /*008a*/ 	.short	(.L_145 - .L_144)
	.align		4
.L_144:
        /*008c*/ 	.word	index@(.nv.constant0.apply_rms_norm_bf16)
        /*0090*/ 	.short	0x0380
        /*0092*/ 	.short	0x0028


	//----- nvinfo : EIATTR_SW_WAR
	.align		4
.L_145:
        /*0094*/ 	.byte	0x04, 0x36
        /*0096*/ 	.short	(.L_147 - .L_146)
.L_146:
        /*0098*/ 	.word	0x00000008
.L_147:


//--------------------- .nv.info.compute_rms_bf16 --------------------------
	.section	.nv.info.compute_rms_bf16,"",@"SHT_CUDA_INFO"
	.sectionflags	@""
	.align	4


	//----- nvinfo : EIATTR_CUDA_API_VERSION
	.align		4
        /*0000*/ 	.byte	0x04, 0x37
        /*0002*/ 	.short	(.L_149 - .L_148)
.L_148:
        /*0004*/ 	.word	0x00000082


	//----- nvinfo : EIATTR_KPARAM_INFO
	.align		4
.L_149:
        /*0008*/ 	.byte	0x04, 0x17
        /*000a*/ 	.short	(.L_151 - .L_150)
.L_150:
        /*000c*/ 	.word	0x00000000
        /*0010*/ 	.short	0x0004
        /*0012*/ 	.short	0x0018
        /*0014*/ 	.byte	0x00, 0xf0, 0x09, 0x00


	//----- nvinfo : EIATTR_KPARAM_INFO
	.align		4
.L_151:
        /*0018*/ 	.byte	0x04, 0x17
        /*001a*/ 	.short	(.L_153 - .L_152)
.L_152:
        /*001c*/ 	.word	0x00000000
        /*0020*/ 	.short	0x0003
        /*0022*/ 	.short	0x0014
        /*0024*/ 	.byte	0x00, 0xf0, 0x11, 0x00


	//----- nvinfo : EIATTR_KPARAM_INFO
	.align		4
.L_153:
        /*0028*/ 	.byte	0x04, 0x17
        /*002a*/ 	.short	(.L_155 - .L_154)
.L_154:
        /*002c*/ 	.word	0x00000000
        /*0030*/ 	.short	0x0002
        /*0032*/ 	.short	0x0010
        /*0034*/ 	.byte	0x00, 0xf0, 0x11, 0x00


	//----- nvinfo : EIATTR_KPARAM_INFO
	.align		4
.L_155:
        /*0038*/ 	.byte	0x04, 0x17
        /*003a*/ 	.short	(.L_157 - .L_156)
.L_156:
        /*003c*/ 	.word	0x00000000
        /*0040*/ 	.short	0x0001
        /*0042*/ 	.short	0x0008
        /*0044*/ 	.byte	0x00, 0xf5, 0x21, 0x00


	//----- nvinfo : EIATTR_KPARAM_INFO
	.align		4
.L_157:
        /*0048*/ 	.byte	0x04, 0x17
        /*004a*/ 	.short	(.L_159 - .L_158)
.L_158:
        /*004c*/ 	.word	0x00000000
        /*0050*/ 	.short	0x0000
        /*0052*/ 	.short	0x0000
        /*0054*/ 	.byte	0x00, 0xf5, 0x21, 0x00


	//----- nvinfo : EIATTR_SPARSE_MMA_MASK
	.align		4
.L_159:
        /*0058*/ 	.byte	0x03, 0x50
        /*005a*/ 	.short	0x0000


	//----- nvinfo : EIATTR_MAXREG_COUNT
	.align		4
        /*005c*/ 	.byte	0x03, 0x1b
        /*005e*/ 	.short	0x00ff


	//----- nvinfo : EIATTR_MERCURY_ISA_VERSION
	.align		4
        /*0060*/ 	.byte	0x03, 0x5f
        /*0062*/ 	.short	0x0101


	//----- nvinfo : EIATTR_VRC_CTA_INIT_COUNT
	.align		4
        /*0064*/ 	.byte	0x02, 0x4a
	.zero		1
	.zero		1


	//----- nvinfo : EIATTR_EXIT_INSTR_OFFSETS
	.align		4
        /*0068*/ 	.byte	0x04, 0x1c
        /*006a*/ 	.short	(.L_161 - .L_160)


	//   ....[0]....
.L_160:
        /*006c*/ 	.word	0x00000070


	//   ....[1]....
        /*0070*/ 	.word	0x00000960


	//----- nvinfo : EIATTR_CRS_STACK_SIZE
	.align		4
.L_161:
        /*0074*/ 	.byte	0x04, 0x1e
        /*0076*/ 	.short	(.L_163 - .L_162)
.L_162:
        /*0078*/ 	.word	0x00000000


	//----- nvinfo : EIATTR_CBANK_PARAM_SIZE
	.align		4
.L_163:
        /*007c*/ 	.byte	0x03, 0x19
        /*007e*/ 	.short	0x001a


	//----- nvinfo : EIATTR_PARAM_CBANK
	.align		4
        /*0080*/ 	.byte	0x04, 0x0a
        /*0082*/ 	.short	(.L_165 - .L_164)
	.align		4
.L_164:
        /*0084*/ 	.word	index@(.nv.constant0.compute_rms_bf16)
        /*0088*/ 	.short	0x0380
        /*008a*/ 	.short	0x001a


	//----- nvinfo : EIATTR_SW_WAR
	.align		4
.L_165:
        /*008c*/ 	.byte	0x04, 0x36
        /*008e*/ 	.short	(.L_167 - .L_166)
.L_166:
        /*0090*/ 	.word	0x00000008
.L_167:


//--------------------- .nv.callgraph             --------------------------
	.section	.nv.callgraph,"",@"SHT_CUDA_CALLGRAPH"
	.align	4
	.sectionentsize	8
	.align		4
        /*0000*/ 	.word	0x00000000
	.align		4
        /*0004*/ 	.word	0xffffffff
	.align		4
        /*0008*/ 	.word	0x00000000
	.align		4
        /*000c*/ 	.word	0xfffffffe
	.align		4
        /*0010*/ 	.word	0x00000000
	.align		4
        /*0014*/ 	.word	0xfffffffd
	.align		4
        /*0018*/ 	.word	0x00000000
	.align		4
        /*001c*/ 	.word	0xfffffffc


//--------------------- .text.apply_rms_norm_f32  --------------------------
	.section	.text.apply_rms_norm_f32,"ax",@progbits
	.align	128
        .global         apply_rms_norm_f32
        .type           apply_rms_norm_f32,@function
        .size           apply_rms_norm_f32,(.L_x_62 - apply_rms_norm_f32)
        .other          apply_rms_norm_f32,@"STO_CUDA_ENTRY STV_DEFAULT"
apply_rms_norm_f32:
.text.apply_rms_norm_f32:
[----:B------:R-:W-:Y:S01]  /*0000*/  LDC R1, c[0x0][0x37c] ;  /* 0x0000df00ff017b82 */ /* 0x000fe20000000800 */
[----:B------:R-:W0:Y:S07]  /*0010*/  S2R R3, SR_TID.X ;  /* 0x0000000000037919 */ /* 0x000e2e0000002100 */
[----:B------:R-:W0:Y:S08]  /*0020*/  S2UR UR4, SR_CTAID.X ;  /* 0x00000000000479c3 */ /* 0x000e300000002500 */
[----:B------:R-:W0:Y:S08]  /*0030*/  LDC R2, c[0x0][0x360] ;  /* 0x0000d800ff027b82 */ /* 0x000e300000000800 */
[----:B------:R-:W1:Y:S01]  /*0040*/  LDC.64 R4, c[0x0][0x3a0] ;  /* 0x0000e800ff047b82 */ /* 0x000e620000000a00 */
[----:B0-----:R-:W-:-:S02]  /*0050*/  IMAD R2, R2, UR4, R3 ;  /* 0x0000000402027c24 */ /* 0x001fc4000f8e0203 */
[----:B-1----:R-:W-:-:S05]  /*0060*/  IMAD R3, R5, R4, RZ ;  /* 0x0000000405037224 */ /* 0x002fca00078e02ff */
[----:B------:R-:W-:-:S13]  /*0070*/  ISETP.GE.AND P0, PT, R2, R3, PT ;  /* 0x000000030200720c */ /* 0x000fda0003f06270 */
[----:B------:R-:W-:Y:S05]  /*0080*/  @P0 EXIT ;  /* 0x000000000000094d */ /* 0x000fea0003800000 */
[----:B------:R-:W-:Y:S01]  /*0090*/  IABS R3, R5 ;  /* 0x0000000500037213 */ /* 0x000fe20000000000 */
[----:B------:R-:W0:Y:S01]  /*00a0*/  LDCU.64 UR4, c[0x0][0x358] ;  /* 0x00006b00ff0477ac */ /* 0x000e220008000a00 */
[----:B------:R-:W1:Y:S02]  /*00b0*/  LDC.64 R10, c[0x0][0x390] ;  /* 0x0000e400ff0a7b82 */ /* 0x000e640000000a00 */
[----:B------:R-:W2:Y:S08]  /*00c0*/  I2F.RP R0, R3 ;  /* 0x0000000300007306 */ /* 0x000eb00000209400 */
[----:B--2---:R-:W2:Y:S02]  /*00d0*/  MUFU.RCP R0, R0 ;  /* 0x0000000000007308 */ /* 0x004ea40000001000 */
[----:B--2---:R-:W-:-:S06]  /*00e0*/  VIADD R6, R0, 0xffffffe ;  /* 0x0ffffffe00067836 */ /* 0x004fcc0000000000 */
[----:B------:R2:W3:Y:S02]  /*00f0*/  F2I.FTZ.U32.TRUNC.NTZ R7, R6 ;  /* 0x0000000600077305 */ /* 0x0004e4000021f000 */
[----:B--2---:R-:W-:Y:S02]  /*0100*/  IMAD.MOV.U32 R6, RZ, RZ, RZ ;  /* 0x000000ffff067224 */ /* 0x004fe400078e00ff */
[----:B---3--:R-:W-:-:S04]  /*0110*/  IMAD.MOV R4, RZ, RZ, -R7 ;  /* 0x000000ffff047224 */ /* 0x008fc800078e0a07 */
[----:B------:R-:W-:Y:S01]  /*0120*/  IMAD R9, R4, R3, RZ ;  /* 0x0000000304097224 */ /* 0x000fe200078e02ff */
[----:B------:R-:W-:-:S03]  /*0130*/  IABS R4, R2 ;  /* 0x0000000200047213 */ /* 0x000fc60000000000 */
[----:B------:R-:W-:Y:S02]  /*0140*/  IMAD.HI.U32 R7, R7, R9, R6 ;  /* 0x0000000907077227 */ /* 0x000fe400078e0006 */
[----:B------:R-:W2:Y:S04]  /*0150*/  LDC.64 R8, c[0x0][0x398] ;  /* 0x0000e600ff087b82 */ /* 0x000ea80000000a00 */
[----:B------:R-:W-:-:S04]  /*0160*/  IMAD.HI.U32 R7, R7, R4, RZ ;  /* 0x0000000407077227 */ /* 0x000fc800078e00ff */
[----:B------:R-:W-:-:S04]  /*0170*/  IMAD.MOV R0, RZ, RZ, -R7 ;  /* 0x000000ffff007224 */ /* 0x000fc800078e0a07 */
[----:B------:R-:W-:-:S05]  /*0180*/  IMAD R0, R3, R0, R4 ;  /* 0x0000000003007224 */ /* 0x000fca00078e0204 */
[----:B------:R-:W-:-:S13]  /*0190*/  ISETP.GT.U32.AND P2, PT, R3, R0, PT ;  /* 0x000000000300720c */ /* 0x000fda0003f44070 */
[----:B------:R-:W-:Y:S02]  /*01a0*/  @!P2 IMAD.IADD R0, R0, 0x1, -R3 ;  /* 0x000000010000a824 */ /* 0x000fe400078e0a03 */
[----:B------:R-:W-:Y:S01]  /*01b0*/  @!P2 VIADD R7, R7, 0x1 ;  /* 0x000000010707a836 */ /* 0x000fe20000000000 */
[----:B------:R-:W-:Y:S02]  /*01c0*/  ISETP.NE.AND P2, PT, R5, RZ, PT ;  /* 0x000000ff0500720c */ /* 0x000fe40003f45270 */
[----:B------:R-:W-:Y:S02]  /*01d0*/  ISETP.GE.U32.AND P0, PT, R0, R3, PT ;  /* 0x000000030000720c */ /* 0x000fe40003f06070 */
[----:B------:R-:W-:-:S04]  /*01e0*/  LOP3.LUT R0, R2, R5, RZ, 0x3c, !PT ;  /* 0x0000000502007212 */ /* 0x000fc800078e3cff */
[----:B------:R-:W-:-:S07]  /*01f0*/  ISETP.GE.AND P1, PT, R0, RZ, PT ;  /* 0x000000ff0000720c */ /* 0x000fce0003f26270 */
[----:B------:R-:W-:-:S04]  /*0200*/  @P0 VIADD R7, R7, 0x1 ;  /* 0x0000000107070836 */ /* 0x000fc80000000000 */
[----:B------:R-:W-:Y:S02]  /*0210*/  IMAD.MOV.U32 R13, RZ, RZ, R7 ;  /* 0x000000ffff0d7224 */ /* 0x000fe400078e0007 */
[----:B------:R-:W3:Y:S02]  /*0220*/  LDC.64 R6, c[0x0][0x388] ;  /* 0x0000e200ff067b82 */ /* 0x000ee40000000a00 */
[----:B------:R-:W-:Y:S01]  /*0230*/  @!P1 IMAD.MOV R13, RZ, RZ, -R13 ;  /* 0x000000ffff0d9224 */ /* 0x000fe200078e0a0d */
[----:B------:R-:W-:-:S05]  /*0240*/  @!P2 LOP3.LUT R13, RZ, R5, RZ, 0x33, !PT ;  /* 0x00000005ff0da212 */ /* 0x000fca00078e33ff */
[----:B--2---:R-:W-:-:S05]  /*0250*/  IMAD.WIDE R8, R13, 0x4, R8 ;  /* 0x000000040d087825 */ /* 0x004fca00078e0208 */
[----:B0-----:R-:W2:Y:S01]  /*0260*/  LDG.E R3, desc[UR4][R8.64] ;  /* 0x0000000408037981 */ /* 0x001ea2000c1e1900 */
[----:B---3--:R-:W-:-:S05]  /*0270*/  IMAD.WIDE R6, R2, 0x4, R6 ;  /* 0x0000000402067825 */ /* 0x008fca00078e0206 */
[----:B------:R-:W3:Y:S01]  /*0280*/  LDG.E R0, desc[UR4][R6.64] ;  /* 0x0000000406007981 */ /* 0x000ee2000c1e1900 */
[----:B------:R-:W-:-:S05]  /*0290*/  IADD3 R13, PT, PT, -R13, RZ, RZ ;  /* 0x000000ff0d0d7210 */ /* 0x000fca0007ffe1ff */
[----:B------:R-:W-:-:S04]  /*02a0*/  IMAD R5, R5, R13, R2 ;  /* 0x0000000d05057224 */ /* 0x000fc800078e0202 */
[----:B-1----:R-:W-:-:S06]  /*02b0*/  IMAD.WIDE R4, R5, 0x4, R10 ;  /* 0x0000000405047825 */ /* 0x002fcc00078e020a */
[----:B------:R0:W5:Y:S01]  /*02c0*/  LDG.E R4, desc[UR4][R4.64] ;  /* 0x0000000404047981 */ /* 0x000162000c1e1900 */
[----:B------:R-:W-:Y:S01]  /*02d0*/  BSSY.RECONVERGENT B0, `(.L_x_0) ;  /* 0x000000c000007945 */ /* 0x000fe20003800200 */
[----:B--2---:R-:W1:Y:S08]  /*02e0*/  MUFU.RCP R10, R3 ;  /* 0x00000003000a7308 */ /* 0x004e700000001000 */
[----:B---3--:R-:W2:Y:S01]  /*02f0*/  FCHK P0, R0, R3 ;  /* 0x0000000300007302 */ /* 0x008ea20000000000 */
[----:B-1----:R-:W-:-:S04]  /*0300*/  FFMA R11, -R3, R10, 1 ;  /* 0x3f800000030b7423 */ /* 0x002fc8000000010a */
[----:B------:R-:W-:-:S04]  /*0310*/  FFMA R11, R10, R11, R10 ;  /* 0x0000000b0a0b7223 */ /* 0x000fc8000000000a */
[----:B------:R-:W-:-:S04]  /*0320*/  FFMA R8, R0, R11, RZ ;  /* 0x0000000b00087223 */ /* 0x000fc800000000ff */
[----:B------:R-:W-:-:S04]  /*0330*/  FFMA R9, -R3, R8, R0 ;  /* 0x0000000803097223 */ /* 0x000fc80000000100 */
[----:B------:R-:W-:Y:S01]  /*0340*/  FFMA R9, R11, R9, R8 ;  /* 0x000000090b097223 */ /* 0x000fe20000000008 */
[----:B0-2---:R-:W-:Y:S06]  /*0350*/  @!P0 BRA `(.L_x_1) ;  /* 0x00000000000c8947 */ /* 0x005fec0003800000 */
[----:B------:R-:W-:-:S07]  /*0360*/  MOV R6, 0x380 ;  /* 0x0000038000067802 */ /* 0x000fce0000000f00 */
[----:B-----5:R-:W-:Y:S05]  /*0370*/  CALL.REL.NOINC `($__internal_0_$__cuda_sm3x_div_rn_noftz_f32_slowpath) ;  /* 0x00000000001c7944 */ /* 0x020fea0003c00000 */
[----:B------:R-:W-:-:S07]  /*0380*/  IMAD.MOV.U32 R9, RZ, RZ, R0 ;  /* 0x000000ffff097224 */ /* 0x000fce00078e0000 */
.L_x_1:
[----:B------:R-:W-:Y:S05]  /*0390*/  BSYNC.RECONVERGENT B0 ;  /* 0x0000000000007941 */ /* 0x000fea0003800200 */
.L_x_0:
[----:B------:R-:W0:Y:S01]  /*03a0*/  LDC.64 R6, c[0x0][0x380] ;  /* 0x0000e000ff067b82 */ /* 0x000e220000000a00 */
[----:B-----5:R-:W-:Y:S01]  /*03b0*/  FMUL R9, R4, R9 ;  /* 0x0000000904097220 */ /* 0x020fe20000400000 */
[----:B0-----:R-:W-:-:S05]  /*03c0*/  IMAD.WIDE R2, R2, 0x4, R6 ;  /* 0x0000000402027825 */ /* 0x001fca00078e0206 */
[----:B------:R-:W-:Y:S01]  /*03d0*/  STG.E desc[UR4][R2.64], R9 ;  /* 0x0000000902007986 */ /* 0x000fe2000c101904 */
[----:B------:R-:W-:Y:S05]  /*03e0*/  EXIT ;  /* 0x000000000000794d */ /* 0x000fea0003800000 */
        .weak           $__internal_0_$__cuda_sm3x_div_rn_noftz_f32_slowpath
        .type           $__internal_0_$__cuda_sm3x_div_rn_noftz_f32_slowpath,@function
        .size           $__internal_0_$__cuda_sm3x_div_rn_noftz_f32_slowpath,(.L_x_62 - $__internal_0_$__cuda_sm3x_div_rn_noftz_f32_slowpath)
$__internal_0_$__cuda_sm3x_div_rn_noftz_f32_slowpath:
[--C-:B------:R-:W-:Y:S01]  /*03f0*/  SHF.R.U32.HI R7, RZ, 0x17, R3.reuse ;  /* 0x00000017ff077819 */ /* 0x100fe20000011603 */
[----:B------:R-:W-:Y:S01]  /*0400*/  BSSY.RECONVERGENT B1, `(.L_x_2) ;  /* 0x0000064000017945 */ /* 0x000fe20003800200 */
[--C-:B------:R-:W-:Y:S01]  /*0410*/  SHF.R.U32.HI R5, RZ, 0x17, R0.reuse ;  /* 0x00000017ff057819 */ /* 0x100fe20000011600 */
[----:B------:R-:W-:Y:S01]  /*0420*/  IMAD.MOV.U32 R8, RZ, RZ, R3 ;  /* 0x000000ffff087224 */ /* 0x000fe200078e0003 */
[----:B------:R-:W-:Y:S01]  /*0430*/  LOP3.LUT R13, R7, 0xff, RZ, 0xc0, !PT ;  /* 0x000000ff070d7812 */ /* 0x000fe200078ec0ff */
[----:B------:R-:W-:Y:S01]  /*0440*/  IMAD.MOV.U32 R7, RZ, RZ, R0 ;  /* 0x000000ffff077224 */ /* 0x000fe200078e0000 */
[----:B------:R-:W-:-:S03]  /*0450*/  LOP3.LUT R5, R5, 0xff, RZ, 0xc0, !PT ;  /* 0x000000ff05057812 */ /* 0x000fc600078ec0ff */
[----:B------:R-:W-:Y:S02]  /*0460*/  VIADD R11, R13, 0xffffffff ;  /* 0xffffffff0d0b7836 */ /* 0x000fe40000000000 */
[----:B------:R-:W-:-:S03]  /*0470*/  VIADD R10, R5, 0xffffffff ;  /* 0xffffffff050a7836 */ /* 0x000fc60000000000 */
[----:B------:R-:W-:-:S04]  /*0480*/  ISETP.GT.U32.AND P0, PT, R11, 0xfd, PT ;  /* 0x000000fd0b00780c */ /* 0x000fc80003f04070 */
[----:B------:R-:W-:-:S13]  /*0490*/  ISETP.GT.U32.OR P0, PT, R10, 0xfd, P0 ;  /* 0x000000fd0a00780c */ /* 0x000fda0000704470 */
[----:B------:R-:W-:Y:S01]  /*04a0*/  @!P0 IMAD.MOV.U32 R9, RZ, RZ, RZ ;  /* 0x000000ffff098224 */ /* 0x000fe200078e00ff */
[----:B------:R-:W-:Y:S06]  /*04b0*/  @!P0 BRA `(.L_x_3) ;  /* 0x00000000005c8947 */ /* 0x000fec0003800000 */
[----:B------:R-:W-:Y:S02]  /*04c0*/  FSETP.GTU.FTZ.AND P0, PT, |R0|, +INF , PT ;  /* 0x7f8000000000780b */ /* 0x000fe40003f1c200 */
[----:B------:R-:W-:-:S04]  /*04d0*/  FSETP.GTU.FTZ.AND P1, PT, |R3|, +INF , PT ;  /* 0x7f8000000300780b */ /* 0x000fc80003f3c200 */
[----:B------:R-:W-:-:S13]  /*04e0*/  PLOP3.LUT P0, PT, P0, P1, PT, 0xf8, 0x8f ;  /* 0x00000000008f781c */ /* 0x000fda0000703f70 */
[----:B------:R-:W-:Y:S05]  /*04f0*/  @P0 BRA `(.L_x_4) ;  /* 0x00000004004c0947 */ /* 0x000fea0003800000 */
[----:B------:R-:W-:-:S13]  /*0500*/  LOP3.LUT P0, RZ, R8, 0x7fffffff, R7, 0xc8, !PT ;  /* 0x7fffffff08ff7812 */ /* 0x000fda000780c807 */
[----:B------:R-:W-:Y:S05]  /*0510*/  @!P0 BRA `(.L_x_5) ;  /* 0x00000004003c8947 */ /* 0x000fea0003800000 */
[C---:B------:R-:W-:Y:S02]  /*0520*/  FSETP.NEU.FTZ.AND P2, PT, |R0|.reuse, +INF , PT ;  /* 0x7f8000000000780b */ /* 0x040fe40003f5d200 */
[----:B------:R-:W-:Y:S02]  /*0530*/  FSETP.NEU.FTZ.AND P1, PT, |R3|, +INF , PT ;  /* 0x7f8000000300780b */ /* 0x000fe40003f3d200 */
[----:B------:R-:W-:-:S11]  /*0540*/  FSETP.NEU.FTZ.AND P0, PT, |R0|, +INF , PT ;  /* 0x7f8000000000780b */ /* 0x000fd60003f1d200 */
[----:B------:R-:W-:Y:S05]  /*0550*/  @!P1 BRA !P2, `(.L_x_5) ;  /* 0x00000004002c9947 */ /* 0x000fea0005000000 */
[----:B------:R-:W-:-:S04]  /*0560*/  LOP3.LUT P2, RZ, R7, 0x7fffffff, RZ, 0xc0, !PT ;  /* 0x7fffffff07ff7812 */ /* 0x000fc8000784c0ff */
[----:B------:R-:W-:-:S13]  /*0570*/  PLOP3.LUT P1, PT, P1, P2, PT, 0x2f, 0xf2 ;  /* 0x0000000000f2781c */ /* 0x000fda0000f24577 */
[----:B------:R-:W-:Y:S05]  /*0580*/  @P1 BRA `(.L_x_6) ;  /* 0x0000000400181947 */ /* 0x000fea0003800000 */
[----:B------:R-:W-:-:S04]  /*0590*/  LOP3.LUT P1, RZ, R8, 0x7fffffff, RZ, 0xc0, !PT ;  /* 0x7fffffff08ff7812 */ /* 0x000fc8000782c0ff */
[----:B------:R-:W-:-:S13]  /*05a0*/  PLOP3.LUT P0, PT, P0, P1, PT, 0x2f, 0xf2 ;  /* 0x0000000000f2781c */ /* 0x000fda0000702577 */
[----:B------:R-:W-:Y:S05]  /*05b0*/  @P0 BRA `(.L_x_7) ;  /* 0x0000000400000947 */ /* 0x000fea0003800000 */
[----:B------:R-:W-:Y:S02]  /*05c0*/  ISETP.GE.AND P0, PT, R10, RZ, PT ;  /* 0x000000ff0a00720c */ /* 0x000fe40003f06270 */
[----:B------:R-:W-:-:S11]  /*05d0*/  ISETP.GE.AND P1, PT, R11, RZ, PT ;  /* 0x000000ff0b00720c */ /* 0x000fd60003f26270 */
[----:B------:R-:W-:Y:S01]  /*05e0*/  @P0 MOV R9, RZ ;  /* 0x000000ff00090202 */ /* 0x000fe20000000f00 */
[----:B------:R-:W-:Y:S02]  /*05f0*/  @!P0 IMAD.MOV.U32 R9, RZ, RZ, -0x40 ;  /* 0xffffffc0ff098424 */ /* 0x000fe400078e00ff */
[----:B------:R-:W-:Y:S01]  /*0600*/  @!P0 FFMA R7, R0, 1.84467440737095516160e+19, RZ ;  /* 0x5f80000000078823 */ /* 0x000fe200000000ff */
[----:B------:R-:W-:Y:S01]  /*0610*/  @!P1 FFMA R8, R3, 1.84467440737095516160e+19, RZ ;  /* 0x5f80000003089823 */ /* 0x000fe200000000ff */
[----:B------:R-:W-:-:S07]  /*0620*/  @!P1 VIADD R9, R9, 0x40 ;  /* 0x0000004009099836 */ /* 0x000fce0000000000 */
.L_x_3:
[----:B------:R-:W-:Y:S01]  /*0630*/  LEA R3, R13, 0xc0800000, 0x17 ;  /* 0xc08000000d037811 */ /* 0x000fe200078eb8ff */
[----:B------:R-:W-:Y:S04]  /*0640*/  BSSY.RECONVERGENT B2, `(.L_x_8) ;  /* 0x0000036000027945 */ /* 0x000fe80003800200 */
[----:B------:R-:W-:Y:S02]  /*0650*/  IMAD.IADD R3, R8, 0x1, -R3 ;  /* 0x0000000108037824 */ /* 0x000fe400078e0a03 */
[----:B------:R-:W-:Y:S02]  /*0660*/  VIADD R8, R5, 0xffffff81 ;  /* 0xffffff8105087836 */ /* 0x000fe40000000000 */
[----:B------:R-:W0:Y:S01]  /*0670*/  MUFU.RCP R10, R3 ;  /* 0x00000003000a7308 */ /* 0x000e220000001000 */
[----:B------:R-:W-:Y:S01]  /*0680*/  FADD.FTZ R11, -R3, -RZ ;  /* 0x800000ff030b7221 */ /* 0x000fe20000010100 */
[C---:B------:R-:W-:Y:S01]  /*0690*/  IMAD R0, R8.reuse, -0x800000, R7 ;  /* 0xff80000008007824 */ /* 0x040fe200078e0207 */
[----:B------:R-:W-:-:S05]  /*06a0*/  IADD3 R8, PT, PT, R8, 0x7f, -R13 ;  /* 0x0000007f08087810 */ /* 0x000fca0007ffe80d */
[----:B------:R-:W-:Y:S02]  /*06b0*/  IMAD.IADD R8, R8, 0x1, R9 ;  /* 0x0000000108087824 */ /* 0x000fe400078e0209 */
[----:B0-----:R-:W-:-:S04]  /*06c0*/  FFMA R5, R10, R11, 1 ;  /* 0x3f8000000a057423 */ /* 0x001fc8000000000b */
[----:B------:R-:W-:-:S04]  /*06d0*/  FFMA R12, R10, R5, R10 ;  /* 0x000000050a0c7223 */ /* 0x000fc8000000000a */
[----:B------:R-:W-:-:S04]  /*06e0*/  FFMA R5, R0, R12, RZ ;  /* 0x0000000c00057223 */ /* 0x000fc800000000ff */
[----:B------:R-:W-:-:S04]  /*06f0*/  FFMA R10, R11, R5, R0 ;  /* 0x000000050b0a7223 */ /* 0x000fc80000000000 */
[----:B------:R-:W-:-:S04]  /*0700*/  FFMA R7, R12, R10, R5 ;  /* 0x0000000a0c077223 */ /* 0x000fc80000000005 */
[----:B------:R-:W-:-:S04]  /*0710*/  FFMA R10, R11, R7, R0 ;  /* 0x000000070b0a7223 */ /* 0x000fc80000000000 */
[----:B------:R-:W-:-:S05]  /*0720*/  FFMA R0, R12, R10, R7 ;  /* 0x0000000a0c007223 */ /* 0x000fca0000000007 */
[----:B------:R-:W-:-:S04]  /*0730*/  SHF.R.U32.HI R3, RZ, 0x17, R0 ;  /* 0x00000017ff037819 */ /* 0x000fc80000011600 */
[----:B------:R-:W-:-:S05]  /*0740*/  LOP3.LUT R3, R3, 0xff, RZ, 0xc0, !PT ;  /* 0x000000ff03037812 */ /* 0x000fca00078ec0ff */
[----:B------:R-:W-:-:S05]  /*0750*/  IMAD.IADD R9, R3, 0x1, R8 ;  /* 0x0000000103097824 */ /* 0x000fca00078e0208 */
[----:B------:R-:W-:-:S04]  /*0760*/  IADD3 R3, PT, PT, R9, -0x1, RZ ;  /* 0xffffffff09037810 */ /* 0x000fc80007ffe0ff */
[----:B------:R-:W-:-:S13]  /*0770*/  ISETP.GE.U32.AND P0, PT, R3, 0xfe, PT ;  /* 0x000000fe0300780c */ /* 0x000fda0003f06070 */
[----:B------:R-:W-:Y:S05]  /*0780*/  @!P0 BRA `(.L_x_9) ;  /* 0x0000000000808947 */ /* 0x000fea0003800000 */
[----:B------:R-:W-:-:S13]  /*0790*/  ISETP.GT.AND P0, PT, R9, 0xfe, PT ;  /* 0x000000fe0900780c */ /* 0x000fda0003f04270 */
[----:B------:R-:W-:Y:S05]  /*07a0*/  @P0 BRA `(.L_x_10) ;  /* 0x00000000006c0947 */ /* 0x000fea0003800000 */
[----:B------:R-:W-:-:S13]  /*07b0*/  ISETP.GE.AND P0, PT, R9, 0x1, PT ;  /* 0x000000010900780c */ /* 0x000fda0003f06270 */
[----:B------:R-:W-:Y:S05]  /*07c0*/  @P0 BRA `(.L_x_11) ;  /* 0x0000000000740947 */ /* 0x000fea0003800000 */
[----:B------:R-:W-:Y:S02]  /*07d0*/  ISETP.GE.AND P0, PT, R9, -0x18, PT ;  /* 0xffffffe80900780c */ /* 0x000fe40003f06270 */
[----:B------:R-:W-:-:S11]  /*07e0*/  LOP3.LUT R0, R0, 0x80000000, RZ, 0xc0, !PT ;  /* 0x8000000000007812 */ /* 0x000fd600078ec0ff */
[----:B------:R-:W-:Y:S05]  /*07f0*/  @!P0 BRA `(.L_x_11) ;  /* 0x0000000000688947 */ /* 0x000fea0003800000 */
[CCC-:B------:R-:W-:Y:S01]  /*0800*/  FFMA.RZ R3, R12.reuse, R10.reuse, R7.reuse ;  /* 0x0000000a0c037223 */ /* 0x1c0fe2000000c007 */
[CCC-:B------:R-:W-:Y:S01]  /*0810*/  FFMA.RM R8, R12.reuse, R10.reuse, R7.reuse ;  /* 0x0000000a0c087223 */ /* 0x1c0fe20000004007 */
[C---:B------:R-:W-:Y:S02]  /*0820*/  ISETP.NE.AND P2, PT, R9.reuse, RZ, PT ;  /* 0x000000ff0900720c */ /* 0x040fe40003f45270 */
[----:B------:R-:W-:Y:S02]  /*0830*/  ISETP.NE.AND P1, PT, R9, RZ, PT ;  /* 0x000000ff0900720c */ /* 0x000fe40003f25270 */
[----:B------:R-:W-:Y:S01]  /*0840*/  LOP3.LUT R5, R3, 0x7fffff, RZ, 0xc0, !PT ;  /* 0x007fffff03057812 */ /* 0x000fe200078ec0ff */
[----:B------:R-:W-:Y:S01]  /*0850*/  FFMA.RP R3, R12, R10, R7 ;  /* 0x0000000a0c037223 */ /* 0x000fe20000008007 */
[----:B------:R-:W-:Y:S02]  /*0860*/  VIADD R10, R9, 0x20 ;  /* 0x00000020090a7836 */ /* 0x000fe40000000000 */
[----:B------:R-:W-:Y:S01]  /*0870*/  LOP3.LUT R5, R5, 0x800000, RZ, 0xfc, !PT ;  /* 0x0080000005057812 */ /* 0x000fe200078efcff */
[----:B------:R-:W-:Y:S01]  /*0880*/  IMAD.MOV R7, RZ, RZ, -R9 ;  /* 0x000000ffff077224 */ /* 0x000fe200078e0a09 */
[----:B------:R-:W-:-:S02]  /*0890*/  FSETP.NEU.FTZ.AND P0, PT, R3, R8, PT ;  /* 0x000000080300720b */ /* 0x000fc40003f1d000 */
[----:B------:R-:W-:Y:S02]  /*08a0*/  SHF.L.U32 R10, R5, R10, RZ ;  /* 0x0000000a050a7219 */ /* 0x000fe400000006ff */
[----:B------:R-:W-:Y:S02]  /*08b0*/  SEL R8, R7, RZ, P2 ;  /* 0x000000ff07087207 */ /* 0x000fe40001000000 */
[----:B------:R-:W-:Y:S02]  /*08c0*/  ISETP.NE.AND P1, PT, R10, RZ, P1 ;  /* 0x000000ff0a00720c */ /* 0x000fe40000f25270 */
[----:B------:R-:W-:Y:S02]  /*08d0*/  SHF.R.U32.HI R8, RZ, R8, R5 ;  /* 0x00000008ff087219 */ /* 0x000fe40000011605 */
[----:B------:R-:W-:Y:S02]  /*08e0*/  PLOP3.LUT P0, PT, P0, P1, PT, 0xf8, 0x8f ;  /* 0x00000000008f781c */ /* 0x000fe40000703f70 */
[----:B------:R-:W-:-:S02]  /*08f0*/  SHF.R.U32.HI R10, RZ, 0x1, R8 ;  /* 0x00000001ff0a7819 */ /* 0x000fc40000011608 */
[----:B------:R-:W-:-:S04]  /*0900*/  SEL R3, RZ, 0x1, !P0 ;  /* 0x00000001ff037807 */ /* 0x000fc80004000000 */
[----:B------:R-:W-:-:S04]  /*0910*/  LOP3.LUT R3, R3, 0x1, R10, 0xf8, !PT ;  /* 0x0000000103037812 */ /* 0x000fc800078ef80a */
[----:B------:R-:W-:-:S05]  /*0920*/  LOP3.LUT R3, R3, R8, RZ, 0xc0, !PT ;  /* 0x0000000803037212 */ /* 0x000fca00078ec0ff */
[----:B------:R-:W-:-:S05]  /*0930*/  IMAD.IADD R3, R10, 0x1, R3 ;  /* 0x000000010a037824 */ /* 0x000fca00078e0203 */
[----:B------:R-:W-:Y:S01]  /*0940*/  LOP3.LUT R0, R3, R0, RZ, 0xfc, !PT ;  /* 0x0000000003007212 */ /* 0x000fe200078efcff */
[----:B------:R-:W-:Y:S06]  /*0950*/  BRA `(.L_x_11) ;  /* 0x0000000000107947 */ /* 0x000fec0003800000 */
.L_x_10:
[----:B------:R-:W-:-:S04]  /*0960*/  LOP3.LUT R0, R0, 0x80000000, RZ, 0xc0, !PT ;  /* 0x8000000000007812 */ /* 0x000fc800078ec0ff */
[----:B------:R-:W-:Y:S01]  /*0970*/  LOP3.LUT R0, R0, 0x7f800000, RZ, 0xfc, !PT ;  /* 0x7f80000000007812 */ /* 0x000fe200078efcff */
[----:B------:R-:W-:Y:S06]  /*0980*/  BRA `(.L_x_11) ;  /* 0x0000000000047947 */ /* 0x000fec0003800000 */
.L_x_9:
[----:B------:R-:W-:-:S07]  /*0990*/  IMAD R0, R8, 0x800000, R0 ;  /* 0x0080000008007824 */ /* 0x000fce00078e0200 */
.L_x_11:
[----:B------:R-:W-:Y:S05]  /*09a0*/  BSYNC.RECONVERGENT B2 ;  /* 0x0000000000027941 */ /* 0x000fea0003800200 */
.L_x_8:
[----:B------:R-:W-:Y:S05]  /*09b0*/  BRA `(.L_x_12) ;  /* 0x0000000000207947 */ /* 0x000fea0003800000 */
.L_x_7:
[----:B------:R-:W-:-:S04]  /*09c0*/  LOP3.LUT R0, R8, 0x80000000, R7, 0x48, !PT ;  /* 0x8000000008007812 */ /* 0x000fc800078e4807 */
[----:B------:R-:W-:Y:S01]  /*09d0*/  LOP3.LUT R0, R0, 0x7f800000, RZ, 0xfc, !PT ;  /* 0x7f80000000007812 */ /* 0x000fe200078efcff */
[----:B------:R-:W-:Y:S06]  /*09e0*/  BRA `(.L_x_12) ;  /* 0x0000000000147947 */ /* 0x000fec0003800000 */
.L_x_6:
[----:B------:R-:W-:Y:S01]  /*09f0*/  LOP3.LUT R0, R8, 0x80000000, R7, 0x48, !PT ;  /* 0x8000000008007812 */ /* 0x000fe200078e4807 */
[----:B------:R-:W-:Y:S06]  /*0a00*/  BRA `(.L_x_12) ;  /* 0x00000000000c7947 */ /* 0x000fec0003800000 */
.L_x_5:
[----:B------:R-:W0:Y:S01]  /*0a10*/  MUFU.RSQ R0, -QNAN ;  /* 0xffc0000000007908 */ /* 0x000e220000001400 */
[----:B------:R-:W-:Y:S05]  /*0a20*/  BRA `(.L_x_12) ;  /* 0x0000000000047947 */ /* 0x000fea0003800000 */
.L_x_4:
[----:B------:R-:W-:-:S07]  /*0a30*/  FADD.FTZ R0, R0, R3 ;  /* 0x0000000300007221 */ /* 0x000fce0000010000 */
.L_x_12:
[----:B------:R-:W-:Y:S05]  /*0a40*/  BSYNC.RECONVERGENT B1 ;  /* 0x0000000000017941 */ /* 0x000fea0003800200 */
.L_x_2:
[----:B------:R-:W-:-:S04]  /*0a50*/  IMAD.MOV.U32 R7, RZ, RZ, 0x0 ;  /* 0x00000000ff077424 */ /* 0x000fc800078e00ff */
[----:B0-----:R-:W-:Y:S05]  /*0a60*/  RET.REL.NODEC R6 `(apply_rms_norm_f32) ;  /* 0xfffffff406647950 */ /* 0x001fea0003c3ffff */
.L_x_13:
[----:B------:R-:W-:-:S00]  /*0a70*/  BRA `(.L_x_13) ;  /* 0xfffffffc00fc7947 */ /* 0x000fc0000383ffff */
[----:B------:R-:W-:-:S00]  /*0a80*/  NOP ;  /* 0x0000000000007918 */ /* 0x000fc00000000000 */
[----:B------:R-:W-:-:S00]  /*0a90*/  NOP ;  /* 0x0000000000007918 */ /* 0x000fc00000000000 */
[----:B------:R-:W-:-:S00]  /*0aa0*/  NOP ;  /* 0x0000000000007918 */ /* 0x000fc00000000000 */
[----:B------:R-:W-:-:S00]  /*0ab0*/  NOP ;  /* 0x0000000000007918 */ /* 0x000fc00000000000 */
[----:B------:R-:W-:-:S00]  /*0ac0*/  NOP ;  /* 0x0000000000007918 */ /* 0x000fc00000000000 */
[----:B------:R-:W-:-:S00]  /*0ad0*/  NOP ;  /* 0x0000000000007918 */ /* 0x000fc00000000000 */
[----:B------:R-:W-:-:S00]  /*0ae0*/  NOP ;  /* 0x0000000000007918 */ /* 0x000fc00000000000 */
[----:B------:R-:W-:-:S00]  /*0af0*/  NOP ;  /* 0x0000000000007918 */ /* 0x000fc00000000000 */
.L_x_62:


//--------------------- .text.compute_rms_f32     --------------------------
	.section	.text.compute_rms_f32,"ax",@progbits
	.align	128
        .global         compute_rms_f32
        .type           compute_rms_f32,@function
        .size           compute_rms_f32,(.L_x_64 - compute_rms_f32)
        .other          compute_rms_f32,@"STO_CUDA_ENTRY STV_DEFAULT"
compute_rms_f32:
.text.compute_rms_f32:
[----:B------:R-:W-:Y:S01]  /*0000*/  LDC R1, c[0x0][0x37c] ;  /* 0x0000df00ff017b82 */ /* 0x000fe20000000800 */
[----:B------:R-:W0:Y:S07]  /*0010*/  S2R R3, SR_TID.X ;  /* 0x0000000000037919 */ /* 0x000e2e0000002100 */
[----:B------:R-:W0:Y:S01]  /*0020*/  S2UR UR4, SR_CTAID.X ;  /* 0x00000000000479c3 */ /* 0x000e220000002500 */
[----:B------:R-:W1:Y:S07]  /*0030*/  LDCU UR5, c[0x0][0x390] ;  /* 0x00007200ff0577ac */ /* 0x000e6e0008000800 */
[----:B------:R-:W0:Y:S02]  /*0040*/  LDC R2, c[0x0][0x360] ;  /* 0x0000d800ff027b82 */ /* 0x000e240000000800 */
[----:B0-----:R-:W-:-:S05]  /*0050*/  IMAD R2, R2, UR4, R3 ;  /* 0x0000000402027c24 */ /* 0x001fca000f8e0203 */
[----:B-1----:R-:W-:-:S13]  /*0060*/  ISETP.GE.AND P0, PT, R2, UR5, PT ;  /* 0x0000000502007c0c */ /* 0x002fda000bf06270 */
[----:B------:R-:W-:Y:S05]  /*0070*/  @P0 EXIT ;  /* 0x000000000000094d */ /* 0x000fea0003800000 */
[----:B------:R-:W0:Y:S01]  /*0080*/  LDCU UR12, c[0x0][0x394] ;  /* 0x00007280ff0c77ac */ /* 0x000e220008000800 */
[----:B------:R-:W-:Y:S01]  /*0090*/  HFMA2 R3, -RZ, RZ, 0, 0 ;  /* 0x00000000ff037431 */ /* 0x000fe200000001ff */
[----:B------:R-:W1:Y:S01]  /*00a0*/  LDCU.64 UR10, c[0x0][0x358] ;  /* 0x00006b00ff0a77ac */ /* 0x000e620008000a00 */
[----:B0-----:R-:W-:-:S09]  /*00b0*/  UISETP.GE.AND UP0, UPT, UR12, 0x1, UPT ;  /* 0x000000010c00788c */ /* 0x001fd2000bf06270 */
[----:B-1----:R-:W-:Y:S05]  /*00c0*/  BRA.U !UP0, `(.L_x_14) ;  /* 0x0000000508a87547 */ /* 0x002fea000b800000 */
[----:B------:R-:W-:Y:S02]  /*00d0*/  UISETP.GE.U32.AND UP1, UPT, UR12, 0x10, UPT ;  /* 0x000000100c00788c */ /* 0x000fe4000bf26070 */
[----:B------:R-:W-:Y:S01]  /*00e0*/  IMAD R0, R2, UR12, RZ ;  /* 0x0000000c02007c24 */ /* 0x000fe2000f8e02ff */
[----:B------:R-:W-:Y:S01]  /*00f0*/  ULOP3.LUT UR8, UR12, 0xf, URZ, 0xc0, !UPT ;  /* 0x0000000f0c087892 */ /* 0x000fe2000f8ec0ff */
[----:B------:R-:W-:Y:S01]  /*0100*/  MOV R3, RZ ;  /* 0x000000ff00037202 */ /* 0x000fe20000000f00 */
[----:B------:R-:W-:Y:S02]  /*0110*/  UMOV UR4, URZ ;  /* 0x000000ff00047c82 */ /* 0x000fe40008000000 */
[----:B------:R-:W-:Y:S02]  /*0120*/  UISETP.NE.AND UP0, UPT, UR8, URZ, UPT ;  /* 0x000000ff0800728c */ /* 0x000fe4000bf05270 */
[----:B------:R-:W-:Y:S09]  /*0130*/  BRA.U !UP1, `(.L_x_15) ;  /* 0x0000000109b87547 */ /* 0x000ff2000b800000 */
[----:B------:R-:W0:Y:S01]  /*0140*/  LDCU.64 UR6, c[0x0][0x388] ;  /* 0x00007100ff0677ac */ /* 0x000e220008000a00 */
[----:B------:R-:W-:Y:S01]  /*0150*/  IMAD.MOV.U32 R3, RZ, RZ, RZ ;  /* 0x000000ffff037224 */ /* 0x000fe200078e00ff */
[----:B------:R-:W-:Y:S01]  /*0160*/  MOV R6, R0 ;  /* 0x0000000000067202 */ /* 0x000fe20000000f00 */
[----:B------:R-:W-:-:S04]  /*0170*/  ULOP3.LUT UR4, UR12, 0x7ffffff0, URZ, 0xc0, !UPT ;  /* 0x7ffffff00c047892 */ /* 0x000fc8000f8ec0ff */
[----:B------:R-:W-:Y:S02]  /*0180*/  UIADD3 UR9, UPT, UPT, -UR4, URZ, URZ ;  /* 0x000000ff04097290 */ /* 0x000fe4000fffe1ff */
[----:B0-----:R-:W-:-:S04]  /*0190*/  UIADD3 UR5, UP1, UPT, UR6, 0x20, URZ ;  /* 0x0000002006057890 */ /* 0x001fc8000ff3e0ff */
[----:B------:R-:W-:-:S12]  /*01a0*/  UIADD3.X UR6, UPT, UPT, URZ, UR7, URZ, UP1, !UPT ;  /* 0x00000007ff067290 */ /* 0x000fd80008ffe4ff */
.L_x_16:
[----:B------:R-:W-:Y:S01]  /*01b0*/  MOV R4, UR5 ;  /* 0x0000000500047c02 */ /* 0x000fe20008000f00 */
[----:B------:R-:W-:-:S04]  /*01c0*/  IMAD.U32 R5, RZ, RZ, UR6 ;  /* 0x00000006ff057e24 */ /* 0x000fc8000f8e00ff */
[----:B------:R-:W-:-:S05]  /*01d0*/  IMAD.WIDE R4, R6, 0x4, R4 ;  /* 0x0000000406047825 */ /* 0x000fca00078e0204 */
[----:B------:R-:W2:Y:S04]  /*01e0*/  LDG.E R16, desc[UR10][R4.64+-0x20] ;  /* 0xffffe00a04107981 */ /* 0x000ea8000c1e1900 */
[----:B------:R-:W3:Y:S04]  /*01f0*/  LDG.E R18, desc[UR10][R4.64+-0x1c] ;  /* 0xffffe40a04127981 */ /* 0x000ee8000c1e1900 */
[----:B------:R-:W4:Y:S04]  /*0200*/  LDG.E R20, desc[UR10][R4.64+-0x18] ;  /* 0xffffe80a04147981 */ /* 0x000f28000c1e1900 */
[----:B------:R-:W5:Y:S04]  /*0210*/  LDG.E R22, desc[UR10][R4.64+-0x14] ;  /* 0xffffec0a04167981 */ /* 0x000f68000c1e1900 */
        /* <DEDUP_REMOVED lines=11> */
[----:B------:R-:W5:Y:S01]  /*02d0*/  LDG.E R14, desc[UR10][R4.64+0x1c] ;  /* 0x00001c0a040e7981 */ /* 0x000f62000c1e1900 */
[----:B------:R-:W-:Y:S01]  /*02e0*/  UIADD3 UR9, UPT, UPT, UR9, 0x10, URZ ;  /* 0x0000001009097890 */ /* 0x000fe2000fffe0ff */
[----:B------:R-:W-:-:S03]  /*02f0*/  IADD3 R6, PT, PT, R6, 0x10, RZ ;  /* 0x0000001006067810 */ /* 0x000fc60007ffe0ff */
[----:B------:R-:W-:Y:S01]  /*0300*/  UISETP.NE.AND UP1, UPT, UR9, URZ, UPT ;  /* 0x000000ff0900728c */ /* 0x000fe2000bf25270 */
[----:B--2---:R-:W-:-:S04]  /*0310*/  FFMA R3, R16, R16, R3 ;  /* 0x0000001010037223 */ /* 0x004fc80000000003 */
[----:B---3--:R-:W-:-:S04]  /*0320*/  FFMA R3, R18, R18, R3 ;  /* 0x0000001212037223 */ /* 0x008fc80000000003 */
[----:B----4-:R-:W-:-:S04]  /*0330*/  FFMA R3, R20, R20, R3 ;  /* 0x0000001414037223 */ /* 0x010fc80000000003 */
[----:B-----5:R-:W-:-:S04]  /*0340*/  FFMA R3, R22, R22, R3 ;  /* 0x0000001616037223 */ /* 0x020fc80000000003 */
[----:B------:R-:W-:-:S04]  /*0350*/  FFMA R3, R24, R24, R3 ;  /* 0x0000001818037223 */ /* 0x000fc80000000003 */
        /* <DEDUP_REMOVED lines=10> */
[----:B------:R-:W-:Y:S01]  /*0400*/  FFMA R3, R14, R14, R3 ;  /* 0x0000000e0e037223 */ /* 0x000fe20000000003 */
[----:B------:R-:W-:Y:S06]  /*0410*/  BRA.U UP1, `(.L_x_16) ;  /* 0xfffffffd01647547 */ /* 0x000fec000b83ffff */
.L_x_15:
[----:B------:R-:W-:Y:S05]  /*0420*/  BRA.U !UP0, `(.L_x_14) ;  /* 0x0000000108d07547 */ /* 0x000fea000b800000 */
[----:B------:R-:W-:Y:S02]  /*0430*/  UISETP.GE.U32.AND UP0, UPT, UR8, 0x8, UPT ;  /* 0x000000080800788c */ /* 0x000fe4000bf06070 */
[----:B------:R-:W-:-:S04]  /*0440*/  ULOP3.LUT UR6, UR12, 0x7, URZ, 0xc0, !UPT ;  /* 0x000000070c067892 */ /* 0x000fc8000f8ec0ff */
[----:B------:R-:W-:-:S03]  /*0450*/  UISETP.NE.AND UP1, UPT, UR6, URZ, UPT ;  /* 0x000000ff0600728c */ /* 0x000fc6000bf25270 */
[----:B------:R-:W-:Y:S08]  /*0460*/  BRA.U !UP0, `(.L_x_17) ;  /* 0x0000000108507547 */ /* 0x000ff0000b800000 */
[----:B------:R-:W0:Y:S01]  /*0470*/  LDC.64 R4, c[0x0][0x388] ;  /* 0x0000e200ff047b82 */ /* 0x000e220000000a00 */
[----:B------:R-:W-:-:S05]  /*0480*/  IADD3 R7, PT, PT, R0, UR4, RZ ;  /* 0x0000000400077c10 */ /* 0x000fca000fffe0ff */
[----:B0-----:R-:W-:-:S05]  /*0490*/  IMAD.WIDE R4, R7, 0x4, R4 ;  /* 0x0000000407047825 */ /* 0x001fca00078e0204 */
[----:B------:R-:W2:Y:S04]  /*04a0*/  LDG.E R6, desc[UR10][R4.64] ;  /* 0x0000000a04067981 */ /* 0x000ea8000c1e1900 */
[----:B------:R-:W3:Y:S04]  /*04b0*/  LDG.E R8, desc[UR10][R4.64+0x4] ;  /* 0x0000040a04087981 */ /* 0x000ee8000c1e1900 */
[----:B------:R-:W4:Y:S04]  /*04c0*/  LDG.E R10, desc[UR10][R4.64+0x8] ;  /* 0x0000080a040a7981 */ /* 0x000f28000c1e1900 */
[----:B------:R-:W5:Y:S04]  /*04d0*/  LDG.E R12, desc[UR10][R4.64+0xc] ;  /* 0x00000c0a040c7981 */ /* 0x000f68000c1e1900 */
[----:B------:R-:W5:Y:S04]  /*04e0*/  LDG.E R14, desc[UR10][R4.64+0x10] ;  /* 0x0000100a040e7981 */ /* 0x000f68000c1e1900 */
[----:B------:R-:W5:Y:S04]  /*04f0*/  LDG.E R16, desc[UR10][R4.64+0x14] ;  /* 0x0000140a04107981 */ /* 0x000f68000c1e1900 */
[----:B------:R-:W5:Y:S04]  /*0500*/  LDG.E R18, desc[UR10][R4.64+0x18] ;  /* 0x0000180a04127981 */ /* 0x000f68000c1e1900 */
[----:B------:R-:W5:Y:S01]  /*0510*/  LDG.E R20, desc[UR10][R4.64+0x1c] ;  /* 0x00001c0a04147981 */ /* 0x000f62000c1e1900 */
[----:B------:R-:W-:Y:S01]  /*0520*/  UIADD3 UR4, UPT, UPT, UR4, 0x8, URZ ;  /* 0x0000000804047890 */ /* 0x000fe2000fffe0ff */
[----:B--2---:R-:W-:-:S04]  /*0530*/  FFMA R3, R6, R6, R3 ;  /* 0x0000000606037223 */ /* 0x004fc80000000003 */
[----:B---3--:R-:W-:-:S04]  /*0540*/  FFMA R3, R8, R8, R3 ;  /* 0x0000000808037223 */ /* 0x008fc80000000003 */
[----:B----4-:R-:W-:-:S04]  /*0550*/  FFMA R3, R10, R10, R3 ;  /* 0x0000000a0a037223 */ /* 0x010fc80000000003 */
[----:B-----5:R-:W-:-:S04]  /*0560*/  FFMA R3, R12, R12, R3 ;  /* 0x0000000c0c037223 */ /* 0x020fc80000000003 */
[----:B------:R-:W-:-:S04]  /*0570*/  FFMA R3, R14, R14, R3 ;  /* 0x0000000e0e037223 */ /* 0x000fc80000000003 */
[----:B------:R-:W-:-:S04]  /*0580*/  FFMA R3, R16, R16, R3 ;  /* 0x0000001010037223 */ /* 0x000fc80000000003 */
[----:B------:R-:W-:-:S04]  /*0590*/  FFMA R3, R18, R18, R3 ;  /* 0x0000001212037223 */ /* 0x000fc80000000003 */
[----:B------:R-:W-:-:S07]  /*05a0*/  FFMA R3, R20, R20, R3 ;  /* 0x0000001414037223 */ /* 0x000fce0000000003 */
.L_x_17:
[----:B------:R-:W-:Y:S05]  /*05b0*/  BRA.U !UP1, `(.L_x_14) ;  /* 0x00000001096c7547 */ /* 0x000fea000b800000 */
[----:B------:R-:W-:Y:S02]  /*05c0*/  UISETP.GE.U32.AND UP0, UPT, UR6, 0x4, UPT ;  /* 0x000000040600788c */ /* 0x000fe4000bf06070 */
[----:B------:R-:W-:-:S04]  /*05d0*/  ULOP3.LUT UR5, UR12, 0x3, URZ, 0xc0, !UPT ;  /* 0x000000030c057892 */ /* 0x000fc8000f8ec0ff */
[----:B------:R-:W-:-:S03]  /*05e0*/  UISETP.NE.AND UP1, UPT, UR5, URZ, UPT ;  /* 0x000000ff0500728c */ /* 0x000fc6000bf25270 */
[----:B------:R-:W-:Y:S08]  /*05f0*/  BRA.U !UP0, `(.L_x_18) ;  /* 0x0000000108307547 */ /* 0x000ff0000b800000 */
[----:B------:R-:W0:Y:S01]  /*0600*/  LDC.64 R4, c[0x0][0x388] ;  /* 0x0000e200ff047b82 */ /* 0x000e220000000a00 */
[----:B------:R-:W-:-:S04]  /*0610*/  VIADD R7, R0, UR4 ;  /* 0x0000000400077c36 */ /* 0x000fc80008000000 */
[----:B0-----:R-:W-:-:S05]  /*0620*/  IMAD.WIDE R4, R7, 0x4, R4 ;  /* 0x0000000407047825 */ /* 0x001fca00078e0204 */
[----:B------:R-:W2:Y:S04]  /*0630*/  LDG.E R6, desc[UR10][R4.64] ;  /* 0x0000000a04067981 */ /* 0x000ea8000c1e1900 */
[----:B------:R-:W3:Y:S04]  /*0640*/  LDG.E R8, desc[UR10][R4.64+0x4] ;  /* 0x0000040a04087981 */ /* 0x000ee8000c1e1900 */
[----:B------:R-:W4:Y:S04]  /*0650*/  LDG.E R10, desc[UR10][R4.64+0x8] ;  /* 0x0000080a040a7981 */ /* 0x000f28000c1e1900 */
[----:B------:R-:W5:Y:S01]  /*0660*/  LDG.E R12, desc[UR10][R4.64+0xc] ;  /* 0x00000c0a040c7981 */ /* 0x000f62000c1e1900 */
[----:B------:R-:W-:Y:S01]  /*0670*/  UIADD3 UR4, UPT, UPT, UR4, 0x4, URZ ;  /* 0x0000000404047890 */ /* 0x000fe2000fffe0ff */
[----:B--2---:R-:W-:-:S04]  /*0680*/  FFMA R3, R6, R6, R3 ;  /* 0x0000000606037223 */ /* 0x004fc80000000003 */
[----:B---3--:R-:W-:-:S04]  /*0690*/  FFMA R3, R8, R8, R3 ;  /* 0x0000000808037223 */ /* 0x008fc80000000003 */
[----:B----4-:R-:W-:-:S04]  /*06a0*/  FFMA R3, R10, R10, R3 ;  /* 0x0000000a0a037223 */ /* 0x010fc80000000003 */
[----:B-----5:R-:W-:-:S07]  /*06b0*/  FFMA R3, R12, R12, R3 ;  /* 0x0000000c0c037223 */ /* 0x020fce0000000003 */
.L_x_18:
[----:B------:R-:W-:Y:S05]  /*06c0*/  BRA.U !UP1, `(.L_x_14) ;  /* 0x0000000109287547 */ /* 0x000fea000b800000 */
[----:B------:R-:W0:Y:S01]  /*06d0*/  LDC.64 R6, c[0x0][0x388] ;  /* 0x0000e200ff067b82 */ /* 0x000e220000000a00 */
[----:B------:R-:W-:Y:S01]  /*06e0*/  IADD3 R9, PT, PT, R0, UR4, RZ ;  /* 0x0000000400097c10 */ /* 0x000fe2000fffe0ff */
[----:B------:R-:W-:-:S12]  /*06f0*/  UIADD3 UR5, UPT, UPT, -UR5, URZ, URZ ;  /* 0x000000ff05057290 */ /* 0x000fd8000fffe1ff */
.L_x_19:
[----:B0-----:R-:W-:-:S06]  /*0700*/  IMAD.WIDE R4, R9, 0x4, R6 ;  /* 0x0000000409047825 */ /* 0x001fcc00078e0206 */
[----:B------:R-:W2:Y:S01]  /*0710*/  LDG.E R4, desc[UR10][R4.64] ;  /* 0x0000000a04047981 */ /* 0x000ea2000c1e1900 */
[----:B------:R-:W-:Y:S01]  /*0720*/  UIADD3 UR5, UPT, UPT, UR5, 0x1, URZ ;  /* 0x0000000105057890 */ /* 0x000fe2000fffe0ff */
[----:B------:R-:W-:-:S03]  /*0730*/  IADD3 R9, PT, PT, R9, 0x1, RZ ;  /* 0x0000000109097810 */ /* 0x000fc60007ffe0ff */
[----:B------:R-:W-:Y:S01]  /*0740*/  UISETP.NE.AND UP0, UPT, UR5, URZ, UPT ;  /* 0x000000ff0500728c */ /* 0x000fe2000bf05270 */
[----:B--2---:R-:W-:-:S08]  /*0750*/  FFMA R3, R4, R4, R3 ;  /* 0x0000000404037223 */ /* 0x004fd00000000003 */
[----:B------:R-:W-:Y:S05]  /*0760*/  BRA.U UP0, `(.L_x_19) ;  /* 0xfffffffd00e47547 */ /* 0x000fea000b83ffff */
.L_x_14:
[----:B------:R-:W-:Y:S01]  /*0770*/  I2FP.F32.S32 R6, UR12 ;  /* 0x0000000c00067c45 */ /* 0x000fe20008201400 */
[----:B------:R-:W-:Y:S03]  /*0780*/  BSSY.RECONVERGENT B0, `(.L_x_20) ;  /* 0x000000b000007945 */ /* 0x000fe60003800200 */
[----:B------:R-:W0:Y:S08]  /*0790*/  MUFU.RCP R5, R6 ;  /* 0x0000000600057308 */ /* 0x000e300000001000 */
[----:B------:R-:W1:Y:S01]  /*07a0*/  FCHK P0, R3, R6 ;  /* 0x0000000603007302 */ /* 0x000e620000000000 */
[----:B0-----:R-:W-:-:S04]  /*07b0*/  FFMA R0, -R6, R5, 1 ;  /* 0x3f80000006007423 */ /* 0x001fc80000000105 */
[----:B------:R-:W-:-:S04]  /*07c0*/  FFMA R0, R5, R0, R5 ;  /* 0x0000000005007223 */ /* 0x000fc80000000005 */
[----:B------:R-:W-:-:S04]  /*07d0*/  FFMA R5, R0, R3, RZ ;  /* 0x0000000300057223 */ /* 0x000fc800000000ff */
[----:B------:R-:W-:-:S04]  /*07e0*/  FFMA R4, -R6, R5, R3 ;  /* 0x0000000506047223 */ /* 0x000fc80000000103 */
[----:B------:R-:W-:Y:S01]  /*07f0*/  FFMA R0, R0, R4, R5 ;  /* 0x0000000400007223 */ /* 0x000fe20000000005 */
[----:B-1----:R-:W-:Y:S06]  /*0800*/  @!P0 BRA `(.L_x_21) ;  /* 0x0000000000088947 */ /* 0x002fec0003800000 */
[----:B------:R-:W-:-:S07]  /*0810*/  MOV R4, 0x830 ;  /* 0x0000083000047802 */ /* 0x000fce0000000f00 */
[----:B------:R-:W-:Y:S05]  /*0820*/  CALL.REL.NOINC `($__internal_2_$__cuda_sm3x_div_rn_noftz_f32_slowpath) ;  /* 0x0000000000ac7944 */ /* 0x000fea0003c00000 */
.L_x_21:
[----:B------:R-:W-:Y:S05]  /*0830*/  BSYNC.RECONVERGENT B0 ;  /* 0x0000000000007941 */ /* 0x000fea0003800200 */
.L_x_20:
[----:B------:R-:W0:Y:S01]  /*0840*/  LDCU UR4, c[0x0][0x398] ;  /* 0x00007300ff0477ac */ /* 0x000e220008000800 */
[----:B------:R-:W-:Y:S01]  /*0850*/  BSSY.RECONVERGENT B0, `(.L_x_22) ;  /* 0x000000e000007945 */ /* 0x000fe20003800200 */
[----:B0-----:R-:W-:-:S04]  /*0860*/  FADD R0, R0, UR4 ;  /* 0x0000000400007e21 */ /* 0x001fc80008000000 */
[----:B------:R-:W-:Y:S01]  /*0870*/  VIADD R4, R0, 0xf3000000 ;  /* 0xf300000000047836 */ /* 0x000fe20000000000 */
[----:B------:R0:W1:Y:S04]  /*0880*/  MUFU.RSQ R3, R0 ;  /* 0x0000000000037308 */ /* 0x0000680000001400 */
[----:B------:R-:W-:-:S13]  /*0890*/  ISETP.GT.U32.AND P0, PT, R4, 0x727fffff, PT ;  /* 0x727fffff0400780c */ /* 0x000fda0003f04070 */
[----:B01----:R-:W-:Y:S05]  /*08a0*/  @!P0 BRA `(.L_x_23) ;  /* 0x0000000000108947 */ /* 0x003fea0003800000 */
[----:B------:R-:W-:-:S07]  /*08b0*/  MOV R8, 0x8d0 ;  /* 0x000008d000087802 */ /* 0x000fce0000000f00 */
[----:B------:R-:W-:Y:S05]  /*08c0*/  CALL.REL.NOINC `($__internal_1_$__cuda_sm20_sqrt_rn_f32_slowpath) ;  /* 0x00000000002c7944 */ /* 0x000fea0003c00000 */
[----:B------:R-:W-:Y:S01]  /*08d0*/  MOV R7, R3 ;  /* 0x0000000300077202 */ /* 0x000fe20000000f00 */
[----:B------:R-:W-:Y:S06]  /*08e0*/  BRA `(.L_x_24) ;  /* 0x0000000000107947 */ /* 0x000fec0003800000 */
.L_x_23:
[----:B------:R-:W-:Y:S01]  /*08f0*/  FMUL.FTZ R7, R0, R3 ;  /* 0x0000000300077220 */ /* 0x000fe20000410000 */
[----:B------:R-:W-:-:S03]  /*0900*/  FMUL.FTZ R3, R3, 0.5 ;  /* 0x3f00000003037820 */ /* 0x000fc60000410000 */
[----:B------:R-:W-:-:S04]  /*0910*/  FFMA R0, -R7, R7, R0 ;  /* 0x0000000707007223 */ /* 0x000fc80000000100 */
[----:B------:R-:W-:-:S07]  /*0920*/  FFMA R7, R0, R3, R7 ;  /* 0x0000000300077223 */ /* 0x000fce0000000007 */
.L_x_24:
[----:B------:R-:W-:Y:S05]  /*0930*/  BSYNC.RECONVERGENT B0 ;  /* 0x0000000000007941 */ /* 0x000fea0003800200 */
.L_x_22:
[----:B------:R-:W0:Y:S02]  /*0940*/  LDC.64 R4, c[0x0][0x380] ;  /* 0x0000e000ff047b82 */ /* 0x000e240000000a00 */
[----:B0-----:R-:W-:-:S05]  /*0950*/  IMAD.WIDE R2, R2, 0x4, R4 ;  /* 0x0000000402027825 */ /* 0x001fca00078e0204 */
[----:B------:R-:W-:Y:S01]  /*0960*/  STG.E desc[UR10][R2.64], R7 ;  /* 0x0000000702007986 */ /* 0x000fe2000c10190a */
[----:B------:R-:W-:Y:S05]  /*0970*/  EXIT ;  /* 0x000000000000794d */ /* 0x000fea0003800000 */
        .weak           $__internal_1_$__cuda_sm20_sqrt_rn_f32_slowpath
        .type           $__internal_1_$__cuda_sm20_sqrt_rn_f32_slowpath,@function
        .size           $__internal_1_$__cuda_sm20_sqrt_rn_f32_slowpath,($__internal_2_$__cuda_sm3x_div_rn_noftz_f32_slowpath - $__internal_1_$__cuda_sm20_sqrt_rn_f32_slowpath)
$__internal_1_$__cuda_sm20_sqrt_rn_f32_slowpath:
[----:B------:R-:W-:-:S13]  /*0980*/  LOP3.LUT P0, RZ, R0, 0x7fffffff, RZ, 0xc0, !PT ;  /* 0x7fffffff00ff7812 */ /* 0x000fda000780c0ff */
[----:B------:R-:W-:Y:S01]  /*0990*/  @!P0 MOV R3, R0 ;  /* 0x0000000000038202 */ /* 0x000fe20000000f00 */
[----:B------:R-:W-:Y:S06]  /*09a0*/  @!P0 BRA `(.L_x_25) ;  /* 0x0000000000408947 */ /* 0x000fec0003800000 */
[----:B------:R-:W-:-:S13]  /*09b0*/  FSETP.GEU.FTZ.AND P0, PT, R0, RZ, PT ;  /* 0x000000ff0000720b */ /* 0x000fda0003f1e000 */
[----:B------:R-:W-:Y:S01]  /*09c0*/  @!P0 IMAD.MOV.U32 R3, RZ, RZ, 0x7fffffff ;  /* 0x7fffffffff038424 */ /* 0x000fe200078e00ff */
[----:B------:R-:W-:Y:S06]  /*09d0*/  @!P0 BRA `(.L_x_25) ;  /* 0x0000000000348947 */ /* 0x000fec0003800000 */
[----:B------:R-:W-:-:S13]  /*09e0*/  FSETP.GTU.FTZ.AND P0, PT, |R0|, +INF , PT ;  /* 0x7f8000000000780b */ /* 0x000fda0003f1c200 */
[----:B------:R-:W-:Y:S01]  /*09f0*/  @P0 FADD.FTZ R3, R0, 1 ;  /* 0x3f80000000030421 */ /* 0x000fe20000010000 */
[----:B------:R-:W-:Y:S06]  /*0a00*/  @P0 BRA `(.L_x_25) ;  /* 0x0000000000280947 */ /* 0x000fec0003800000 */
[----:B------:R-:W-:-:S13]  /*0a10*/  FSETP.NEU.FTZ.AND P0, PT, |R0|, +INF , PT ;  /* 0x7f8000000000780b */ /* 0x000fda0003f1d200 */
[----:B------:R-:W-:-:S04]  /*0a20*/  @P0 FFMA R4, R0, 1.84467440737095516160e+19, RZ ;  /* 0x5f80000000040823 */ /* 0x000fc800000000ff */
[----:B------:R-:W0:Y:S02]  /*0a30*/  @P0 MUFU.RSQ R3, R4 ;  /* 0x0000000400030308 */ /* 0x000e240000001400 */
[----:B0-----:R-:W-:Y:S01]  /*0a40*/  @P0 FMUL.FTZ R5, R4, R3 ;  /* 0x0000000304050220 */ /* 0x001fe20000410000 */
[----:B------:R-:W-:Y:S01]  /*0a50*/  @P0 FMUL.FTZ R7, R3, 0.5 ;  /* 0x3f00000003070820 */ /* 0x000fe20000410000 */
[----:B------:R-:W-:Y:S02]  /*0a60*/  @!P0 MOV R3, R0 ;  /* 0x0000000000038202 */ /* 0x000fe40000000f00 */
[----:B------:R-:W-:-:S04]  /*0a70*/  @P0 FADD.FTZ R6, -R5, -RZ ;  /* 0x800000ff05060221 */ /* 0x000fc80000010100 */
[----:B------:R-:W-:-:S04]  /*0a80*/  @P0 FFMA R6, R5, R6, R4 ;  /* 0x0000000605060223 */ /* 0x000fc80000000004 */
[----:B------:R-:W-:-:S04]  /*0a90*/  @P0 FFMA R6, R6, R7, R5 ;  /* 0x0000000706060223 */ /* 0x000fc80000000005 */
[----:B------:R-:W-:-:S07]  /*0aa0*/  @P0 FMUL.FTZ R3, R6, 2.3283064365386962891e-10 ;  /* 0x2f80000006030820 */ /* 0x000fce0000410000 */
.L_x_25:
[----:B------:R-:W-:Y:S01]  /*0ab0*/  MOV R4, R8 ;  /* 0x0000000800047202 */ /* 0x000fe20000000f00 */
[----:B------:R-:W-:-:S04]  /*0ac0*/  IMAD.MOV.U32 R5, RZ, RZ, 0x0 ;  /* 0x00000000ff057424 */ /* 0x000fc800078e00ff */
[----:B------:R-:W-:Y:S05]  /*0ad0*/  RET.REL.NODEC R4 `(compute_rms_f32) ;  /* 0xfffffff404487950 */ /* 0x000fea0003c3ffff */
        .weak           $__internal_2_$__cuda_sm3x_div_rn_noftz_f32_slowpath
        .type           $__internal_2_$__cuda_sm3x_div_rn_noftz_f32_slowpath,@function
        .size           $__internal_2_$__cuda_sm3x_div_rn_noftz_f32_slowpath,(.L_x_64 - $__internal_2_$__cuda_sm3x_div_rn_noftz_f32_slowpath)
$__internal_2_$__cuda_sm3x_div_rn_noftz_f32_slowpath:
[----:B------:R-:W-:Y:S01]  /*0ae0*/  SHF.R.U32.HI R5, RZ, 0x17, R6 ;  /* 0x00000017ff057819 */ /* 0x000fe20000011606 */
[----:B------:R-:W-:Y:S01]  /*0af0*/  BSSY.RECONVERGENT B1, `(.L_x_26) ;  /* 0x0000063000017945 */ /* 0x000fe20003800200 */
[----:B------:R-:W-:Y:S02]  /*0b00*/  SHF.R.U32.HI R0, RZ, 0x17, R3 ;  /* 0x00000017ff007819 */ /* 0x000fe40000011603 */
[----:B------:R-:W-:Y:S02]  /*0b10*/  LOP3.LUT R5, R5, 0xff, RZ, 0xc0, !PT ;  /* 0x000000ff05057812 */ /* 0x000fe400078ec0ff */
[----:B------:R-:W-:Y:S02]  /*0b20*/  LOP3.LUT R10, R0, 0xff, RZ, 0xc0, !PT ;  /* 0x000000ff000a7812 */ /* 0x000fe400078ec0ff */
[----:B------:R-:W-:Y:S02]  /*0b30*/  IADD3 R8, PT, PT, R5, -0x1, RZ ;  /* 0xffffffff05087810 */ /* 0x000fe40007ffe0ff */
[----:B------:R-:W-:-:S02]  /*0b40*/  IADD3 R9, PT, PT, R10, -0x1, RZ ;  /* 0xffffffff0a097810 */ /* 0x000fc40007ffe0ff */
[----:B------:R-:W-:-:S04]  /*0b50*/  ISETP.GT.U32.AND P0, PT, R8, 0xfd, PT ;  /* 0x000000fd0800780c */ /* 0x000fc80003f04070 */
[----:B------:R-:W-:-:S13]  /*0b60*/  ISETP.GT.U32.OR P0, PT, R9, 0xfd, P0 ;  /* 0x000000fd0900780c */ /* 0x000fda0000704470 */
[----:B------:R-:W-:Y:S01]  /*0b70*/  @!P0 IMAD.MOV.U32 R7, RZ, RZ, RZ ;  /* 0x000000ffff078224 */ /* 0x000fe200078e00ff */
[----:B------:R-:W-:Y:S06]  /*0b80*/  @!P0 BRA `(.L_x_27) ;  /* 0x0000000000608947 */ /* 0x000fec0003800000 */
[----:B------:R-:W-:Y:S02]  /*0b90*/  FSETP.GTU.FTZ.AND P0, PT, |R3|, +INF , PT ;  /* 0x7f8000000300780b */ /* 0x000fe40003f1c200 */
[----:B------:R-:W-:Y:S02]  /*0ba0*/  FSETP.GTU.FTZ.AND P1, PT, |R6|, +INF , PT ;  /* 0x7f8000000600780b */ /* 0x000fe40003f3c200 */
[----:B------:R-:W-:Y:S02]  /*0bb0*/  MOV R0, R6 ;  /* 0x0000000600007202 */ /* 0x000fe40000000f00 */
        /* <DEDUP_REMOVED lines=19> */
[----:B------:R-:W-:Y:S02]  /*0cf0*/  @!P1 FFMA R6, R0, 1.84467440737095516160e+19, RZ ;  /* 0x5f80000000069823 */ /* 0x000fe400000000ff */
[----:B------:R-:W-:-:S07]  /*0d00*/  @!P1 IADD3 R7, PT, PT, R7, 0x40, RZ ;  /* 0x0000004007079810 */ /* 0x000fce0007ffe0ff */
.L_x_27:
[----:B------:R-:W-:Y:S01]  /*0d10*/  LEA R9, R5, 0xc0800000, 0x17 ;  /* 0xc080000005097811 */ /* 0x000fe200078eb8ff */
[----:B------:R-:W-:Y:S03]  /*0d20*/  BSSY.RECONVERGENT B2, `(.L_x_32) ;  /* 0x0000036000027945 */ /* 0x000fe60003800200 */
[----:B------:R-:W-:Y:S01]  /*0d30*/  IADD3 R9, PT, PT, -R9, R6, RZ ;  /* 0x0000000609097210 */ /* 0x000fe20007ffe1ff */
[----:B------:R-:W-:-:S03]  /*0d40*/  VIADD R6, R10, 0xffffff81 ;  /* 0xffffff810a067836 */ /* 0x000fc60000000000 */
[----:B------:R-:W0:Y:S01]  /*0d50*/  MUFU.RCP R8, R9 ;  /* 0x0000000900087308 */ /* 0x000e220000001000 */
[----:B------:R-:W-:Y:S01]  /*0d60*/  FADD.FTZ R11, -R9, -RZ ;  /* 0x800000ff090b7221 */ /* 0x000fe20000010100 */
[C---:B------:R-:W-:Y:S01]  /*0d70*/  IMAD R0, R6.reuse, -0x800000, R3 ;  /* 0xff80000006007824 */ /* 0x040fe200078e0203 */
[----:B------:R-:W-:-:S04]  /*0d80*/  IADD3 R6, PT, PT, R6, 0x7f, -R5 ;  /* 0x0000007f06067810 */ /* 0x000fc80007ffe805 */
[----:B------:R-:W-:Y:S01]  /*0d90*/  IADD3 R6, PT, PT, R6, R7, RZ ;  /* 0x0000000706067210 */ /* 0x000fe20007ffe0ff */
        /* <DEDUP_REMOVED lines=8> */
[----:B------:R-:W-:-:S04]  /*0e20*/  LOP3.LUT R3, R3, 0xff, RZ, 0xc0, !PT ;  /* 0x000000ff03037812 */ /* 0x000fc800078ec0ff */
[----:B------:R-:W-:-:S05]  /*0e30*/  IADD3 R7, PT, PT, R3, R6, RZ ;  /* 0x0000000603077210 */ /* 0x000fca0007ffe0ff */
[----:B------:R-:W-:-:S05]  /*0e40*/  VIADD R3, R7, 0xffffffff ;  /* 0xffffffff07037836 */ /* 0x000fca0000000000 */
        /* <DEDUP_REMOVED lines=15> */
[----:B------:R-:W-:Y:S02]  /*0f40*/  IADD3 R8, PT, PT, R7, 0x20, RZ ;  /* 0x0000002007087810 */ /* 0x000fe40007ffe0ff */
[----:B------:R-:W-:-:S02]  /*0f50*/  LOP3.LUT R5, R5, 0x800000, RZ, 0xfc, !PT ;  /* 0x0080000005057812 */ /* 0x000fc400078efcff */
[----:B------:R-:W-:Y:S02]  /*0f60*/  IADD3 R7, PT, PT, -R7, RZ, RZ ;  /* 0x000000ff07077210 */ /* 0x000fe40007ffe1ff */
[----:B------:R-:W-:Y:S02]  /*0f70*/  SHF.L.U32 R8, R5, R8, RZ ;  /* 0x0000000805087219 */ /* 0x000fe400000006ff */
[----:B------:R-:W-:Y:S02]  /*0f80*/  FSETP.NEU.FTZ.AND P0, PT, R3, R6, PT ;  /* 0x000000060300720b */ /* 0x000fe40003f1d000 */
[----:B------:R-:W-:Y:S02]  /*0f90*/  SEL R6, R7, RZ, P2 ;  /* 0x000000ff07067207 */ /* 0x000fe40001000000 */
[----:B------:R-:W-:Y:S02]  /*0fa0*/  ISETP.NE.AND P1, PT, R8, RZ, P1 ;  /* 0x000000ff0800720c */ /* 0x000fe40000f25270 */
[----:B------:R-:W-:-:S02]  /*0fb0*/  SHF.R.U32.HI R6, RZ, R6, R5 ;  /* 0x00000006ff067219 */ /* 0x000fc40000011605 */
[----:B------:R-:W-:Y:S02]  /*0fc0*/  PLOP3.LUT P0, PT, P0, P1, PT, 0xf8, 0x8f ;  /* 0x00000000008f781c */ /* 0x000fe40000703f70 */
[----:B------:R-:W-:Y:S02]  /*0fd0*/  SHF.R.U32.HI R8, RZ, 0x1, R6 ;  /* 0x00000001ff087819 */ /* 0x000fe40000011606 */
[----:B------:R-:W-:-:S04]  /*0fe0*/  SEL R3, RZ, 0x1, !P0 ;  /* 0x00000001ff037807 */ /* 0x000fc80004000000 */
[----:B------:R-:W-:-:S04]  /*0ff0*/  LOP3.LUT R3, R3, 0x1, R8, 0xf8, !PT ;  /* 0x0000000103037812 */ /* 0x000fc800078ef808 */
[----:B------:R-:W-:-:S05]  /*1000*/  LOP3.LUT R3, R3, R6, RZ, 0xc0, !PT ;  /* 0x0000000603037212 */ /* 0x000fca00078ec0ff */
[----:B------:R-:W-:-:S05]  /*1010*/  IMAD.IADD R3, R8, 0x1, R3 ;  /* 0x0000000108037824 */ /* 0x000fca00078e0203 */
[----:B------:R-:W-:Y:S01]  /*1020*/  LOP3.LUT R0, R3, R0, RZ, 0xfc, !PT ;  /* 0x0000000003007212 */ /* 0x000fe200078efcff */
[----:B------:R-:W-:Y:S06]  /*1030*/  BRA `(.L_x_35) ;  /* 0x0000000000107947 */ /* 0x000fec0003800000 */
.L_x_34:
[----:B------:R-:W-:-:S04]  /*1040*/  LOP3.LUT R0, R0, 0x80000000, RZ, 0xc0, !PT ;  /* 0x8000000000007812 */ /* 0x000fc800078ec0ff */
[----:B------:R-:W-:Y:S01]  /*1050*/  LOP3.LUT R0, R0, 0x7f800000, RZ, 0xfc, !PT ;  /* 0x7f80000000007812 */ /* 0x000fe200078efcff */
[----:B------:R-:W-:Y:S06]  /*1060*/  BRA `(.L_x_35) ;  /* 0x0000000000047947 */ /* 0x000fec0003800000 */
.L_x_33:
[----:B------:R-:W-:-:S07]  /*1070*/  LEA R0, R6, R0, 0x17 ;  /* 0x0000000006007211 */ /* 0x000fce00078eb8ff */
.L_x_35:
[----:B------:R-:W-:Y:S05]  /*1080*/  BSYNC.RECONVERGENT B2 ;  /* 0x0000000000027941 */ /* 0x000fea0003800200 */
.L_x_32:
[----:B------:R-:W-:Y:S05]  /*1090*/  BRA `(.L_x_36) ;  /* 0x0000000000207947 */ /* 0x000fea0003800000 */
.L_x_31:
[----:B------:R-:W-:-:S04]  /*10a0*/  LOP3.LUT R0, R6, 0x80000000, R3, 0x48, !PT ;  /* 0x8000000006007812 */ /* 0x000fc800078e4803 */
[----:B------:R-:W-:Y:S01]  /*10b0*/  LOP3.LUT R0, R0, 0x7f800000, RZ, 0xfc, !PT ;  /* 0x7f80000000007812 */ /* 0x000fe200078efcff */
[----:B------:R-:W-:Y:S06]  /*10c0*/  BRA `(.L_x_36) ;  /* 0x0000000000147947 */ /* 0x000fec0003800000 */
.L_x_30:
[----:B------:R-:W-:Y:S01]  /*10d0*/  LOP3.LUT R0, R6, 0x80000000, R3, 0x48, !PT ;  /* 0x8000000006007812 */ /* 0x000fe200078e4803 */
[----:B------:R-:W-:Y:S06]  /*10e0*/  BRA `(.L_x_36) ;  /* 0x00000000000c7947 */ /* 0x000fec0003800000 */
.L_x_29:
[----:B------:R-:W0:Y:S01]  /*10f0*/  MUFU.RSQ R0, -QNAN ;  /* 0xffc0000000007908 */ /* 0x000e220000001400 */
[----:B------:R-:W-:Y:S05]  /*1100*/  BRA `(.L_x_36) ;  /* 0x0000000000047947 */ /* 0x000fea0003800000 */
.L_x_28:
[----:B------:R-:W-:-:S07]  /*1110*/  FADD.FTZ R0, R3, R0 ;  /* 0x0000000003007221 */ /* 0x000fce0000010000 */
.L_x_36:
[----:B------:R-:W-:Y:S05]  /*1120*/  BSYNC.RECONVERGENT B1 ;  /* 0x0000000000017941 */ /* 0x000fea0003800200 */
.L_x_26:
[----:B------:R-:W-:-:S04]  /*1130*/  HFMA2 R5, -RZ, RZ, 0, 0 ;  /* 0x00000000ff057431 */ /* 0x000fc800000001ff */
[----:B0-----:R-:W-:Y:S05]  /*1140*/  RET.REL.NODEC R4 `(compute_rms_f32) ;  /* 0xffffffec04ac7950 */ /* 0x001fea0003c3ffff */
.L_x_37:
        /* <DEDUP_REMOVED lines=11> */
.L_x_64:


//--------------------- .text.apply_rms_norm_f16  --------------------------
	.section	.text.apply_rms_norm_f16,"ax",@progbits
	.align	128
        .global         apply_rms_norm_f16
        .type           apply_rms_norm_f16,@function
        .size           apply_rms_norm_f16,(.L_x_69 - apply_rms_norm_f16)
        .other          apply_rms_norm_f16,@"STO_CUDA_ENTRY STV_DEFAULT"
apply_rms_norm_f16:
.text.apply_rms_norm_f16:
        /* <DEDUP_REMOVED lines=10> */
[----:B------:R-:W0:Y:S03]  /*00a0*/  LDCU.64 UR4, c[0x0][0x358] ;  /* 0x00006b00ff0477ac */ /* 0x000e260008000a00 */
[----:B------:R-:W1:Y:S08]  /*00b0*/  I2F.RP R2, R7 ;  /* 0x0000000700027306 */ /* 0x000e700000209400 */
[----:B-1----:R-:W1:Y:S02]  /*00c0*/  MUFU.RCP R2, R2 ;  /* 0x0000000200027308 */ /* 0x002e640000001000 */
[----:B-1----:R-:W-:-:S06]  /*00d0*/  IADD3 R4, PT, PT, R2, 0xffffffe, RZ ;  /* 0x0ffffffe02047810 */ /* 0x002fcc0007ffe0ff */
[----:B------:R1:W2:Y:S02]  /*00e0*/  F2I.FTZ.U32.TRUNC.NTZ R5, R4 ;  /* 0x0000000400057305 */ /* 0x0002a4000021f000 */
[----:B-1----:R-:W-:Y:S01]  /*00f0*/  IMAD.MOV.U32 R4, RZ, RZ, RZ ;  /* 0x000000ffff047224 */ /* 0x002fe200078e00ff */
[----:B--2---:R-:W-:-:S05]  /*0100*/  IADD3 R6, PT, PT, RZ, -R5, RZ ;  /* 0x80000005ff067210 */ /* 0x004fca0007ffe0ff */
[----:B------:R-:W-:Y:S01]  /*0110*/  IMAD R9, R6, R7, RZ ;  /* 0x0000000706097224 */ /* 0x000fe200078e02ff */
[----:B------:R-:W-:-:S03]  /*0120*/  IABS R6, R0 ;  /* 0x0000000000067213 */ /* 0x000fc60000000000 */
[----:B------:R-:W-:Y:S02]  /*0130*/  IMAD.HI.U32 R5, R5, R9, R4 ;  /* 0x0000000905057227 */ /* 0x000fe400078e0004 */
[----:B------:R-:W1:Y:S04]  /*0140*/  LDC.64 R8, c[0x0][0x390] ;  /* 0x0000e400ff087b82 */ /* 0x000e680000000a00 */
[----:B------:R-:W-:-:S05]  /*0150*/  IMAD.HI.U32 R5, R5, R6, RZ ;  /* 0x0000000605057227 */ /* 0x000fca00078e00ff */
[----:B------:R-:W-:-:S05]  /*0160*/  IADD3 R2, PT, PT, -R5, RZ, RZ ;  /* 0x000000ff05027210 */ /* 0x000fca0007ffe1ff */
[----:B------:R-:W-:-:S05]  /*0170*/  IMAD R2, R7, R2, R6 ;  /* 0x0000000207027224 */ /* 0x000fca00078e0206 */
[----:B------:R-:W-:-:S13]  /*0180*/  ISETP.GT.U32.AND P2, PT, R7, R2, PT ;  /* 0x000000020700720c */ /* 0x000fda0003f44070 */
[----:B------:R-:W-:Y:S01]  /*0190*/  @!P2 IMAD.IADD R2, R2, 0x1, -R7 ;  /* 0x000000010202a824 */ /* 0x000fe200078e0a07 */
[----:B------:R-:W-:Y:S02]  /*01a0*/  @!P2 IADD3 R5, PT, PT, R5, 0x1, RZ ;  /* 0x000000010505a810 */ /* 0x000fe40007ffe0ff */
[----:B------:R-:W-:Y:S02]  /*01b0*/  ISETP.NE.AND P2, PT, R3, RZ, PT ;  /* 0x000000ff0300720c */ /* 0x000fe40003f45270 */
[----:B------:R-:W-:Y:S02]  /*01c0*/  ISETP.GE.U32.AND P0, PT, R2, R7, PT ;  /* 0x000000070200720c */ /* 0x000fe40003f06070 */
[----:B------:R-:W2:Y:S01]  /*01d0*/  LDC.64 R6, c[0x0][0x398] ;  /* 0x0000e600ff067b82 */ /* 0x000ea20000000a00 */
[----:B------:R-:W-:-:S04]  /*01e0*/  LOP3.LUT R2, R0, R3, RZ, 0x3c, !PT ;  /* 0x0000000300027212 */ /* 0x000fc800078e3cff */
[----:B------:R-:W-:-:S06]  /*01f0*/  ISETP.GE.AND P1, PT, R2, RZ, PT ;  /* 0x000000ff0200720c */ /* 0x000fcc0003f26270 */
[----:B------:R-:W-:-:S05]  /*0200*/  @P0 IADD3 R5, PT, PT, R5, 0x1, RZ ;  /* 0x0000000105050810 */ /* 0x000fca0007ffe0ff */
[----:B------:R-:W-:Y:S02]  /*0210*/  IMAD.MOV.U32 R11, RZ, RZ, R5 ;  /* 0x000000ffff0b7224 */ /* 0x000fe400078e0005 */
[----:B------:R-:W3:Y:S03]  /*0220*/  LDC.64 R4, c[0x0][0x388] ;  /* 0x0000e200ff047b82 */ /* 0x000ee60000000a00 */
[----:B------:R-:W-:Y:S02]  /*0230*/  @!P1 IADD3 R11, PT, PT, -R11, RZ, RZ ;  /* 0x000000ff0b0b9210 */ /* 0x000fe40007ffe1ff */
[----:B------:R-:W-:-:S05]  /*0240*/  @!P2 LOP3.LUT R11, RZ, R3, RZ, 0x33, !PT ;  /* 0x00000003ff0ba212 */ /* 0x000fca00078e33ff */
[----:B--2---:R-:W-:-:S06]  /*0250*/  IMAD.WIDE R6, R11, 0x2, R6 ;  /* 0x000000020b067825 */ /* 0x004fcc00078e0206 */
[----:B0-----:R-:W2:Y:S01]  /*0260*/  LDG.E.U16 R6, desc[UR4][R6.64] ;  /* 0x0000000406067981 */ /* 0x001ea2000c1e1500 */
[----:B---3--:R-:W-:-:S06]  /*0270*/  IMAD.WIDE R4, R0, 0x2, R4 ;  /* 0x0000000200047825 */ /* 0x008fcc00078e0204 */
[----:B------:R-:W3:Y:S01]  /*0280*/  LDG.E.U16 R4, desc[UR4][R4.64] ;  /* 0x0000000404047981 */ /* 0x000ee2000c1e1500 */
[----:B------:R-:W-:-:S05]  /*0290*/  IADD3 R11, PT, PT, -R11, RZ, RZ ;  /* 0x000000ff0b0b7210 */ /* 0x000fca0007ffe1ff */
[----:B------:R-:W-:-:S04]  /*02a0*/  IMAD R3, R3, R11, R0 ;  /* 0x0000000b03037224 */ /* 0x000fc800078e0200 */
[----:B-1----:R-:W-:Y:S02]  /*02b0*/  IMAD.WIDE R8, R3, 0x2, R8 ;  /* 0x0000000203087825 */ /* 0x002fe400078e0208 */
[----:B------:R-:W0:Y:S04]  /*02c0*/  LDC.64 R2, c[0x0][0x380] ;  /* 0x0000e000ff027b82 */ /* 0x000e280000000a00 */
[----:B------:R-:W4:Y:S01]  /*02d0*/  LDG.E.U16 R8, desc[UR4][R8.64] ;  /* 0x0000000408087981 */ /* 0x000f22000c1e1500 */
[----:B0-----:R-:W-:-:S04]  /*02e0*/  IMAD.WIDE R2, R0, 0x2, R2 ;  /* 0x0000000200027825 */ /* 0x001fc800078e0202 */
[----:B--2---:R-:W-:-:S04]  /*02f0*/  HADD2.F32 R11, -RZ, R6.H0_H0 ;  /* 0x20000006ff0b7230 */ /* 0x004fc80000004100 */
[----:B------:R-:W0:Y:S01]  /*0300*/  MUFU.RCP R13, R11 ;  /* 0x0000000b000d7308 */ /* 0x000e220000001000 */
[----:B---3--:R-:W-:-:S05]  /*0310*/  HADD2.F32 R10, -RZ, R4.H0_H0 ;  /* 0x20000004ff0a7230 */ /* 0x008fca0000004100 */
[----:B0-----:R-:W-:-:S05]  /*0320*/  FMUL R6, R10, R13 ;  /* 0x0000000d0a067220 */ /* 0x001fca0000400000 */
[----:B------:R-:W-:-:S05]  /*0330*/  F2FP.F16.F32.PACK_AB R5, RZ, R6 ;  /* 0x00000006ff05723e */ /* 0x000fca00000000ff */
[C---:B------:R-:W-:Y:S02]  /*0340*/  HSETP2.GEU.AND P1, PT, |R5|.reuse.H0_H0, 8.523464202880859375e-06, 8.523464202880859375e-06, PT ;  /* 0x008f008f05007434 */ /* 0x040fe40003f2ea00 */
[----:B------:R-:W-:-:S05]  /*0350*/  HSETP2.GT.AND P0, PT, |R5|.H0_H0, RZ.H0_H0, PT ;  /* 0x200000ff05007234 */ /* 0x000fca0003f04a00 */
[----:B------:R-:W-:-:S13]  /*0360*/  PLOP3.LUT P0, PT, P1, P0, PT, 0xf2, 0x2f ;  /* 0x00000000002f781c */ /* 0x000fda0000f01e72 */
[----:B------:R-:W-:-:S04]  /*0370*/  @!P0 FFMA R10, -R11, R6, R10 ;  /* 0x000000060b0a8223 */ /* 0x000fc8000000010a */
[----:B------:R-:W-:-:S05]  /*0380*/  @!P0 FFMA R10, R13, R10, R6 ;  /* 0x0000000a0d0a8223 */ /* 0x000fca0000000006 */
[----:B------:R-:W-:-:S05]  /*0390*/  @!P0 F2FP.F16.F32.PACK_AB R5, RZ, R10 ;  /* 0x0000000aff05823e */ /* 0x000fca00000000ff */
[----:B----4-:R-:W-:-:S05]  /*03a0*/  HMUL2 R5, R8.H0_H0, R5.H0_H0 ;  /* 0x2000000508057232 */ /* 0x010fca0000000800 */
[----:B------:R-:W-:Y:S01]  /*03b0*/  STG.E.U16 desc[UR4][R2.64], R5 ;  /* 0x0000000502007986 */ /* 0x000fe2000c101504 */
[----:B------:R-:W-:Y:S05]  /*03c0*/  EXIT ;  /* 0x000000000000794d */ /* 0x000fea0003800000 */
.L_x_38:
        /* <DEDUP_REMOVED lines=11> */
.L_x_69:


//--------------------- .text.compute_rms_f16     --------------------------
	.section	.text.compute_rms_f16,"ax",@progbits
	.align	128
        .global         compute_rms_f16
        .type           compute_rms_f16,@function
        .size           compute_rms_f16,(.L_x_65 - compute_rms_f16)
        .other          compute_rms_f16,@"STO_CUDA_ENTRY STV_DEFAULT"
compute_rms_f16:
.text.compute_rms_f16:
        /* <DEDUP_REMOVED lines=9> */
[----:B------:R-:W-:Y:S01]  /*0090*/  PRMT R0, RZ, 0x7610, R0 ;  /* 0x00007610ff007816 */ /* 0x000fe20000000000 */
[----:B------:R-:W1:Y:S01]  /*00a0*/  LDCU.64 UR10, c[0x0][0x358] ;  /* 0x00006b00ff0a77ac */ /* 0x000e620008000a00 */
[----:B0-----:R-:W-:-:S09]  /*00b0*/  UISETP.GE.AND UP0, UPT, UR12, 0x1, UPT ;  /* 0x000000010c00788c */ /* 0x001fd2000bf06270 */
[----:B-1----:R-:W-:Y:S05]  /*00c0*/  BRA.U !UP0, `(.L_x_39) ;  /* 0x0000000508a87547 */ /* 0x002fea000b800000 */
[----:B------:R-:W-:Y:S02]  /*00d0*/  UISETP.GE.U32.AND UP1, UPT, UR12, 0x10, UPT ;  /* 0x000000100c00788c */ /* 0x000fe4000bf26070 */
[----:B------:R-:W-:Y:S01]  /*00e0*/  IMAD R3, R2, UR12, RZ ;  /* 0x0000000c02037c24 */ /* 0x000fe2000f8e02ff */
[----:B------:R-:W-:Y:S01]  /*00f0*/  ULOP3.LUT UR8, UR12, 0xf, URZ, 0xc0, !UPT ;  /* 0x0000000f0c087892 */ /* 0x000fe2000f8ec0ff */
[----:B------:R-:W-:Y:S01]  /*0100*/  PRMT R0, RZ, 0x7610, R0 ;  /* 0x00007610ff007816 */ /* 0x000fe20000000000 */
[----:B------:R-:W-:Y:S02]  /*0110*/  UMOV UR4, URZ ;  /* 0x000000ff00047c82 */ /* 0x000fe40008000000 */
[----:B------:R-:W-:Y:S02]  /*0120*/  UISETP.NE.AND UP0, UPT, UR8, URZ, UPT ;  /* 0x000000ff0800728c */ /* 0x000fe4000bf05270 */
[----:B------:R-:W-:Y:S09]  /*0130*/  BRA.U !UP1, `(.L_x_40) ;  /* 0x0000000109b87547 */ /* 0x000ff2000b800000 */
[----:B------:R-:W0:Y:S01]  /*0140*/  LDCU.64 UR6, c[0x0][0x388] ;  /* 0x00007100ff0677ac */ /* 0x000e220008000a00 */
[----:B------:R-:W-:Y:S02]  /*0150*/  MOV R6, R3 ;  /* 0x0000000300067202 */ /* 0x000fe40000000f00 */
[----:B------:R-:W-:Y:S01]  /*0160*/  PRMT R0, RZ, 0x7610, R0 ;  /* 0x00007610ff007816 */ /* 0x000fe20000000000 */
[----:B------:R-:W-:-:S04]  /*0170*/  ULOP3.LUT UR4, UR12, 0x7ffffff0, URZ, 0xc0, !UPT ;  /* 0x7ffffff00c047892 */ /* 0x000fc8000f8ec0ff */
[----:B------:R-:W-:Y:S02]  /*0180*/  UIADD3 UR9, UPT, UPT, -UR4, URZ, URZ ;  /* 0x000000ff04097290 */ /* 0x000fe4000fffe1ff */
[----:B0-----:R-:W-:-:S04]  /*0190*/  UIADD3 UR5, UP1, UPT, UR6, 0x10, URZ ;  /* 0x0000001006057890 */ /* 0x001fc8000ff3e0ff */
[----:B------:R-:W-:-:S12]  /*01a0*/  UIADD3.X UR6, UPT, UPT, URZ, UR7, URZ, UP1, !UPT ;  /* 0x00000007ff067290 */ /* 0x000fd80008ffe4ff */
.L_x_41:
[----:B------:R-:W-:Y:S02]  /*01b0*/  MOV R4, UR5 ;  /* 0x0000000500047c02 */ /* 0x000fe40008000f00 */
[----:B------:R-:W-:-:S03]  /*01c0*/  MOV R5, UR6 ;  /* 0x0000000600057c02 */ /* 0x000fc60008000f00 */
[----:B------:R-:W-:-:S05]  /*01d0*/  IMAD.WIDE R4, R6, 0x2, R4 ;  /* 0x0000000206047825 */ /* 0x000fca00078e0204 */
[----:B------:R-:W2:Y:S04]  /*01e0*/  LDG.E.U16 R23, desc[UR10][R4.64+-0x10] ;  /* 0xfffff00a04177981 */ /* 0x000ea8000c1e1500 */
[----:B------:R-:W3:Y:S04]  /*01f0*/  LDG.E.U16 R25, desc[UR10][R4.64+-0xe] ;  /* 0xfffff20a04197981 */ /* 0x000ee8000c1e1500 */
[----:B------:R-:W4:Y:S04]  /*0200*/  LDG.E.U16 R27, desc[UR10][R4.64+-0xc] ;  /* 0xfffff40a041b7981 */ /* 0x000f28000c1e1500 */
[----:B------:R-:W5:Y:S04]  /*0210*/  LDG.E.U16 R29, desc[UR10][R4.64+-0xa] ;  /* 0xfffff60a041d7981 */ /* 0x000f68000c1e1500 */
        /* <DEDUP_REMOVED lines=11> */
[----:B------:R-:W5:Y:S01]  /*02d0*/  LDG.E.U16 R21, desc[UR10][R4.64+0xe] ;  /* 0x00000e0a04157981 */ /* 0x000f62000c1e1500 */
[----:B------:R-:W-:Y:S01]  /*02e0*/  UIADD3 UR9, UPT, UPT, UR9, 0x10, URZ ;  /* 0x0000001009097890 */ /* 0x000fe2000fffe0ff */
[----:B------:R-:W-:-:S03]  /*02f0*/  IADD3 R6, PT, PT, R6, 0x10, RZ ;  /* 0x0000001006067810 */ /* 0x000fc60007ffe0ff */
[----:B------:R-:W-:Y:S01]  /*0300*/  UISETP.NE.AND UP1, UPT, UR9, URZ, UPT ;  /* 0x000000ff0900728c */ /* 0x000fe2000bf25270 */
[----:B--2---:R-:W-:-:S04]  /*0310*/  HFMA2 R0, R23.H0_H0, R23.H0_H0, R0.H0_H0 ;  /* 0x2000001717007231 */ /* 0x004fc80000040800 */
[----:B---3--:R-:W-:-:S04]  /*0320*/  HFMA2 R0, R25.H0_H0, R25.H0_H0, R0.H0_H0 ;  /* 0x2000001919007231 */ /* 0x008fc80000040800 */
[----:B----4-:R-:W-:-:S04]  /*0330*/  HFMA2 R0, R27.H0_H0, R27.H0_H0, R0.H0_H0 ;  /* 0x2000001b1b007231 */ /* 0x010fc80000040800 */
[----:B-----5:R-:W-:-:S04]  /*0340*/  HFMA2 R0, R29.H0_H0, R29.H0_H0, R0.H0_H0 ;  /* 0x2000001d1d007231 */ /* 0x020fc80000040800 */
[----:B------:R-:W-:-:S04]  /*0350*/  HFMA2 R0, R8.H0_H0, R8.H0_H0, R0.H0_H0 ;  /* 0x2000000808007231 */ /* 0x000fc80000040800 */
        /* <DEDUP_REMOVED lines=10> */
[----:B------:R-:W-:Y:S01]  /*0400*/  HFMA2 R0, R21.H0_H0, R21.H0_H0, R0.H0_H0 ;  /* 0x2000001515007231 */ /* 0x000fe20000040800 */
[----:B------:R-:W-:Y:S06]  /*0410*/  BRA.U UP1, `(.L_x_41) ;  /* 0xfffffffd01647547 */ /* 0x000fec000b83ffff */
.L_x_40:
        /* <DEDUP_REMOVED lines=8> */
[----:B------:R-:W2:Y:S04]  /*04a0*/  LDG.E.U16 R7, desc[UR10][R4.64] ;  /* 0x0000000a04077981 */ /* 0x000ea8000c1e1500 */
[----:B------:R-:W3:Y:S04]  /*04b0*/  LDG.E.U16 R9, desc[UR10][R4.64+0x2] ;  /* 0x0000020a04097981 */ /* 0x000ee8000c1e1500 */
[----:B------:R-:W4:Y:S04]  /*04c0*/  LDG.E.U16 R11, desc[UR10][R4.64+0x4] ;  /* 0x0000040a040b7981 */ /* 0x000f28000c1e1500 */
[----:B------:R-:W5:Y:S04]  /*04d0*/  LDG.E.U16 R13, desc[UR10][R4.64+0x6] ;  /* 0x0000060a040d7981 */ /* 0x000f68000c1e1500 */
[----:B------:R-:W5:Y:S04]  /*04e0*/  LDG.E.U16 R15, desc[UR10][R4.64+0x8] ;  /* 0x0000080a040f7981 */ /* 0x000f68000c1e1500 */
[----:B------:R-:W5:Y:S04]  /*04f0*/  LDG.E.U16 R17, desc[UR10][R4.64+0xa] ;  /* 0x00000a0a04117981 */ /* 0x000f68000c1e1500 */
[----:B------:R-:W5:Y:S04]  /*0500*/  LDG.E.U16 R19, desc[UR10][R4.64+0xc] ;  /* 0x00000c0a04137981 */ /* 0x000f68000c1e1500 */
[----:B------:R-:W5:Y:S01]  /*0510*/  LDG.E.U16 R21, desc[UR10][R4.64+0xe] ;  /* 0x00000e0a04157981 */ /* 0x000f62000c1e1500 */
[----:B------:R-:W-:Y:S01]  /*0520*/  UIADD3 UR4, UPT, UPT, UR4, 0x8, URZ ;  /* 0x0000000804047890 */ /* 0x000fe2000fffe0ff */
[----:B--2---:R-:W-:-:S04]  /*0530*/  HFMA2 R0, R7.H0_H0, R7.H0_H0, R0.H0_H0 ;  /* 0x2000000707007231 */ /* 0x004fc80000040800 */
[----:B---3--:R-:W-:-:S04]  /*0540*/  HFMA2 R0, R9.H0_H0, R9.H0_H0, R0.H0_H0 ;  /* 0x2000000909007231 */ /* 0x008fc80000040800 */
[----:B----4-:R-:W-:-:S04]  /*0550*/  HFMA2 R0, R11.H0_H0, R11.H0_H0, R0.H0_H0 ;  /* 0x2000000b0b007231 */ /* 0x010fc80000040800 */
[----:B-----5:R-:W-:-:S04]  /*0560*/  HFMA2 R0, R13.H0_H0, R13.H0_H0, R0.H0_H0 ;  /* 0x2000000d0d007231 */ /* 0x020fc80000040800 */
[----:B------:R-:W-:-:S04]  /*0570*/  HFMA2 R0, R15.H0_H0, R15.H0_H0, R0.H0_H0 ;  /* 0x2000000f0f007231 */ /* 0x000fc80000040800 */
[----:B------:R-:W-:-:S04]  /*0580*/  HFMA2 R0, R17.H0_H0, R17.H0_H0, R0.H0_H0 ;  /* 0x2000001111007231 */ /* 0x000fc80000040800 */
[----:B------:R-:W-:-:S04]  /*0590*/  HFMA2 R0, R19.H0_H0, R19.H0_H0, R0.H0_H0 ;  /* 0x2000001313007231 */ /* 0x000fc80000040800 */
[----:B------:R-:W-:-:S07]  /*05a0*/  HFMA2 R0, R21.H0_H0, R21.H0_H0, R0.H0_H0 ;  /* 0x2000001515007231 */ /* 0x000fce0000040800 */
.L_x_42:
        /* <DEDUP_REMOVED lines=11> */
[----:B------:R-:W5:Y:S01]  /*0660*/  LDG.E.U16 R13, desc[UR10][R4.64+0x6] ;  /* 0x0000060a040d7981 */ /* 0x000f62000c1e1500 */
[----:B------:R-:W-:Y:S01]  /*0670*/  UIADD3 UR4, UPT, UPT, UR4, 0x4, URZ ;  /* 0x0000000404047890 */ /* 0x000fe2000fffe0ff */
[----:B--2---:R-:W-:-:S04]  /*0680*/  HFMA2 R0, R7.H0_H0, R7.H0_H0, R0.H0_H0 ;  /* 0x2000000707007231 */ /* 0x004fc80000040800 */
[----:B---3--:R-:W-:-:S04]  /*0690*/  HFMA2 R0, R9.H0_H0, R9.H0_H0, R0.H0_H0 ;  /* 0x2000000909007231 */ /* 0x008fc80000040800 */
[----:B----4-:R-:W-:-:S04]  /*06a0*/  HFMA2 R0, R11.H0_H0, R11.H0_H0, R0.H0_H0 ;  /* 0x2000000b0b007231 */ /* 0x010fc80000040800 */
[----:B-----5:R-:W-:-:S07]  /*06b0*/  HFMA2 R0, R13.H0_H0, R13.H0_H0, R0.H0_H0 ;  /* 0x2000000d0d007231 */ /* 0x020fce0000040800 */
.L_x_43:
[----:B------:R-:W-:Y:S05]  /*06c0*/  BRA.U !UP1, `(.L_x_39) ;  /* 0x0000000109287547 */ /* 0x000fea000b800000 */
[----:B------:R-:W0:Y:S01]  /*06d0*/  LDC.64 R6, c[0x0][0x388] ;  /* 0x0000e200ff067b82 */ /* 0x000e220000000a00 */
[----:B------:R-:W-:Y:S01]  /*06e0*/  IADD3 R3, PT, PT, R3, UR4, RZ ;  /* 0x0000000403037c10 */ /* 0x000fe2000fffe0ff */
[----:B------:R-:W-:-:S12]  /*06f0*/  UIADD3 UR5, UPT, UPT, -UR5, URZ, URZ ;  /* 0x000000ff05057290 */ /* 0x000fd8000fffe1ff */
.L_x_44:
[----:B0-----:R-:W-:-:S06]  /*0700*/  IMAD.WIDE R4, R3, 0x2, R6 ;  /* 0x0000000203047825 */ /* 0x001fcc00078e0206 */
[----:B------:R-:W2:Y:S01]  /*0710*/  LDG.E.U16 R5, desc[UR10][R4.64] ;  /* 0x0000000a04057981 */ /* 0x000ea2000c1e1500 */
[----:B------:R-:W-:Y:S01]  /*0720*/  UIADD3 UR5, UPT, UPT, UR5, 0x1, URZ ;  /* 0x0000000105057890 */ /* 0x000fe2000fffe0ff */
[----:B------:R-:W-:-:S03]  /*0730*/  IADD3 R3, PT, PT, R3, 0x1, RZ ;  /* 0x0000000103037810 */ /* 0x000fc60007ffe0ff */
[----:B------:R-:W-:Y:S01]  /*0740*/  UISETP.NE.AND UP0, UPT, UR5, URZ, UPT ;  /* 0x000000ff0500728c */ /* 0x000fe2000bf05270 */
[----:B--2---:R-:W-:-:S08]  /*0750*/  HFMA2 R0, R5.H0_H0, R5.H0_H0, R0.H0_H0 ;  /* 0x2000000505007231 */ /* 0x004fd00000040800 */
[----:B------:R-:W-:Y:S05]  /*0760*/  BRA.U UP0, `(.L_x_44) ;  /* 0xfffffffd00e47547 */ /* 0x000fea000b83ffff */
.L_x_39:
[----:B------:R-:W0:Y:S01]  /*0770*/  I2F.F16 R3, UR12 ;  /* 0x0000000c00037d06 */ /* 0x000e220008200c00 */
[----:B------:R-:W-:Y:S01]  /*0780*/  HADD2.F32 R6, -RZ, R0.H0_H0 ;  /* 0x20000000ff067230 */ /* 0x000fe20000004100 */
[----:B------:R-:W1:Y:S01]  /*0790*/  LDCU.U16 UR4, c[0x0][0x398] ;  /* 0x00007300ff0477ac */ /* 0x000e620008000400 */
[----:B------:R-:W-:Y:S01]  /*07a0*/  BSSY.RECONVERGENT B0, `(.L_x_45) ;  /* 0x0000019000007945 */ /* 0x000fe20003800200 */
[----:B0-----:R-:W-:-:S04]  /*07b0*/  HADD2.F32 R3, -RZ, R3.H0_H0 ;  /* 0x20000003ff037230 */ /* 0x001fc80000004100 */
[----:B------:R-:W0:Y:S02]  /*07c0*/  MUFU.RCP R4, R3 ;  /* 0x0000000300047308 */ /* 0x000e240000001000 */
        /* <DEDUP_REMOVED lines=8> */
[----:B-1----:R-:W-:-:S05]  /*0850*/  HADD2 R0, R0.H0_H0, UR4.H0_H0 ;  /* 0x2000000400007e30 */ /* 0x002fca0008000800 */
[----:B------:R-:W-:-:S04]  /*0860*/  HADD2.F32 R3, -RZ, R0.H0_H0 ;  /* 0x20000000ff037230 */ /* 0x000fc80000004100 */
[----:B------:R0:W1:Y:S01]  /*0870*/  MUFU.RSQ R4, R3 ;  /* 0x0000000300047308 */ /* 0x0000620000001400 */
[----:B------:R-:W-:-:S04]  /*0880*/  IADD3 R0, PT, PT, R3, -0xd000000, RZ ;  /* 0xf300000003007810 */ /* 0x000fc80007ffe0ff */
[----:B------:R-:W-:-:S13]  /*0890*/  ISETP.GT.U32.AND P0, PT, R0, 0x727fffff, PT ;  /* 0x727fffff0000780c */ /* 0x000fda0003f04070 */
[----:B01----:R-:W-:Y:S05]  /*08a0*/  @!P0 BRA `(.L_x_46) ;  /* 0x0000000000108947 */ /* 0x003fea0003800000 */
[----:B------:R-:W-:-:S07]  /*08b0*/  MOV R8, 0x8d0 ;  /* 0x000008d000087802 */ /* 0x000fce0000000f00 */
[----:B------:R-:W-:Y:S05]  /*08c0*/  CALL.REL.NOINC `($__internal_3_$__cuda_sm20_sqrt_rn_f32_slowpath) ;  /* 0x0000000000307944 */ /* 0x000fea0003c00000 */
[----:B------:R-:W-:Y:S01]  /*08d0*/  MOV R0, R3 ;  /* 0x0000000300007202 */ /* 0x000fe20000000f00 */
[----:B------:R-:W-:Y:S06]  /*08e0*/  BRA `(.L_x_47) ;  /* 0x0000000000107947 */ /* 0x000fec0003800000 */
.L_x_46:
[----:B------:R-:W-:Y:S01]  /*08f0*/  FMUL.FTZ R0, R3, R4 ;  /* 0x0000000403007220 */ /* 0x000fe20000410000 */
[----:B------:R-:W-:-:S03]  /*0900*/  FMUL.FTZ R4, R4, 0.5 ;  /* 0x3f00000004047820 */ /* 0x000fc60000410000 */
[----:B------:R-:W-:-:S04]  /*0910*/  FFMA R3, -R0, R0, R3 ;  /* 0x0000000000037223 */ /* 0x000fc80000000103 */
[----:B------:R-:W-:-:S07]  /*0920*/  FFMA R0, R3, R4, R0 ;  /* 0x0000000403007223 */ /* 0x000fce0000000000 */
.L_x_47:
[----:B------:R-:W-:Y:S05]  /*0930*/  BSYNC.RECONVERGENT B0 ;  /* 0x0000000000007941 */ /* 0x000fea0003800200 */
.L_x_45:
[----:B------:R-:W0:Y:S01]  /*0940*/  LDC.64 R4, c[0x0][0x380] ;  /* 0x0000e000ff047b82 */ /* 0x000e220000000a00 */
[----:B------:R-:W-:Y:S01]  /*0950*/  F2FP.F16.F32.PACK_AB R0, RZ, R0 ;  /* 0x00000000ff00723e */ /* 0x000fe200000000ff */
[----:B0-----:R-:W-:-:S05]  /*0960*/  IMAD.WIDE R2, R2, 0x2, R4 ;  /* 0x0000000202027825 */ /* 0x001fca00078e0204 */
[----:B------:R-:W-:Y:S01]  /*0970*/  STG.E.U16 desc[UR10][R2.64], R0 ;  /* 0x0000000002007986 */ /* 0x000fe2000c10150a */
[----:B------:R-:W-:Y:S05]  /*0980*/  EXIT ;  /* 0x000000000000794d */ /* 0x000fea0003800000 */
        .weak           $__internal_3_$__cuda_sm20_sqrt_rn_f32_slowpath
        .type           $__internal_3_$__cuda_sm20_sqrt_rn_f32_slowpath,@function
        .size           $__internal_3_$__cuda_sm20_sqrt_rn_f32_slowpath,(.L_x_65 - $__internal_3_$__cuda_sm20_sqrt_rn_f32_slowpath)
$__internal_3_$__cuda_sm20_sqrt_rn_f32_slowpath:
[----:B------:R-:W-:-:S13]  /*0990*/  LOP3.LUT P0, RZ, R3, 0x7fffffff, RZ, 0xc0, !PT ;  /* 0x7fffffff03ff7812 */ /* 0x000fda000780c0ff */
[----:B------:R-:W-:Y:S05]  /*09a0*/  @!P0 BRA `(.L_x_48) ;  /* 0x0000000000448947 */ /* 0x000fea0003800000 */
[----:B------:R-:W-:Y:S02]  /*09b0*/  FSETP.GEU.FTZ.AND P0, PT, R3, RZ, PT ;  /* 0x000000ff0300720b */ /* 0x000fe40003f1e000 */
[----:B------:R-:W-:-:S11]  /*09c0*/  MOV R0, R3 ;  /* 0x0000000300007202 */ /* 0x000fd60000000f00 */
[----:B------:R-:W-:Y:S01]  /*09d0*/  @!P0 MOV R3, 0x7fffffff ;  /* 0x7fffffff00038802 */ /* 0x000fe20000000f00 */
        /* <DEDUP_REMOVED lines=14> */
.L_x_48:
[----:B------:R-:W-:Y:S01]  /*0ac0*/  HFMA2 R5, -RZ, RZ, 0, 0 ;  /* 0x00000000ff057431 */ /* 0x000fe200000001ff */
[----:B------:R-:W-:-:S04]  /*0ad0*/  MOV R4, R8 ;  /* 0x0000000800047202 */ /* 0x000fc80000000f00 */
[----:B------:R-:W-:Y:S05]  /*0ae0*/  RET.REL.NODEC R4 `(compute_rms_f16) ;  /* 0xfffffff404447950 */ /* 0x000fea0003c3ffff */
.L_x_49:
        /* <DEDUP_REMOVED lines=9> */
.L_x_65:


//--------------------- .text.apply_rms_norm_bf16 --------------------------
	.section	.text.apply_rms_norm_bf16,"ax",@progbits
	.align	128
        .global         apply_rms_norm_bf16
        .type           apply_rms_norm_bf16,@function
        .size           apply_rms_norm_bf16,(.L_x_71 - apply_rms_norm_bf16)
        .other          apply_rms_norm_bf16,@"STO_CUDA_ENTRY STV_DEFAULT"
apply_rms_norm_bf16:
.text.apply_rms_norm_bf16:
        /* <DEDUP_REMOVED lines=15> */
[----:B-1----:R-:W-:Y:S01]  /*00f0*/  HFMA2 R4, -RZ, RZ, 0, 0 ;  /* 0x00000000ff047431 */ /* 0x002fe200000001ff */
[----:B--2---:R-:W-:-:S05]  /*0100*/  IADD3 R6, PT, PT, RZ, -R5, RZ ;  /* 0x80000005ff067210 */ /* 0x004fca0007ffe0ff */
[----:B------:R-:W-:Y:S01]  /*0110*/  IMAD R9, R6, R7, RZ ;  /* 0x0000000706097224 */ /* 0x000fe200078e02ff */
[----:B------:R-:W-:-:S03]  /*0120*/  IABS R6, R0 ;  /* 0x0000000000067213 */ /* 0x000fc60000000000 */
[----:B------:R-:W-:Y:S02]  /*0130*/  IMAD.HI.U32 R5, R5, R9, R4 ;  /* 0x0000000905057227 */ /* 0x000fe400078e0004 */
[----:B------:R-:W1:Y:S04]  /*0140*/  LDC.64 R8, c[0x0][0x390] ;  /* 0x0000e400ff087b82 */ /* 0x000e680000000a00 */
[----:B------:R-:W-:-:S04]  /*0150*/  IMAD.HI.U32 R5, R5, R6, RZ ;  /* 0x0000000605057227 */ /* 0x000fc800078e00ff */
[----:B------:R-:W-:-:S04]  /*0160*/  IMAD.MOV R2, RZ, RZ, -R5 ;  /* 0x000000ffff027224 */ /* 0x000fc800078e0a05 */
[----:B------:R-:W-:-:S05]  /*0170*/  IMAD R2, R7, R2, R6 ;  /* 0x0000000207027224 */ /* 0x000fca00078e0206 */
[----:B------:R-:W-:-:S13]  /*0180*/  ISETP.GT.U32.AND P2, PT, R7, R2, PT ;  /* 0x000000020700720c */ /* 0x000fda0003f44070 */
[-C--:B------:R-:W-:Y:S02]  /*0190*/  @!P2 IADD3 R2, PT, PT, R2, -R7.reuse, RZ ;  /* 0x800000070202a210 */ /* 0x080fe40007ffe0ff */
[----:B------:R-:W-:Y:S02]  /*01a0*/  @!P2 IADD3 R5, PT, PT, R5, 0x1, RZ ;  /* 0x000000010505a810 */ /* 0x000fe40007ffe0ff */
[----:B------:R-:W-:Y:S02]  /*01b0*/  ISETP.GE.U32.AND P0, PT, R2, R7, PT ;  /* 0x000000070200720c */ /* 0x000fe40003f06070 */
[----:B------:R-:W2:Y:S01]  /*01c0*/  LDC.64 R6, c[0x0][0x398] ;  /* 0x0000e600ff067b82 */ /* 0x000ea20000000a00 */
[----:B------:R-:W-:Y:S02]  /*01d0*/  LOP3.LUT R2, R0, R3, RZ, 0x3c, !PT ;  /* 0x0000000300027212 */ /* 0x000fe400078e3cff */
[----:B------:R-:W-:Y:S02]  /*01e0*/  ISETP.NE.AND P2, PT, R3, RZ, PT ;  /* 0x000000ff0300720c */ /* 0x000fe40003f45270 */
[----:B------:R-:W-:-:S06]  /*01f0*/  ISETP.GE.AND P1, PT, R2, RZ, PT ;  /* 0x000000ff0200720c */ /* 0x000fcc0003f26270 */
[----:B------:R-:W-:-:S05]  /*0200*/  @P0 VIADD R5, R5, 0x1 ;  /* 0x0000000105050836 */ /* 0x000fca0000000000 */
[----:B------:R-:W-:Y:S02]  /*0210*/  MOV R11, R5 ;  /* 0x00000005000b7202 */ /* 0x000fe40000000f00 */
[----:B------:R-:W3:Y:S02]  /*0220*/  LDC.64 R4, c[0x0][0x388] ;  /* 0x0000e200ff047b82 */ /* 0x000ee40000000a00 */
[----:B------:R-:W-:Y:S02]  /*0230*/  @!P1 IADD3 R11, PT, PT, -R11, RZ, RZ ;  /* 0x000000ff0b0b9210 */ /* 0x000fe40007ffe1ff */
[----:B------:R-:W-:-:S05]  /*0240*/  @!P2 LOP3.LUT R11, RZ, R3, RZ, 0x33, !PT ;  /* 0x00000003ff0ba212 */ /* 0x000fca00078e33ff */
[----:B--2---:R-:W-:-:S06]  /*0250*/  IMAD.WIDE R6, R11, 0x2, R6 ;  /* 0x000000020b067825 */ /* 0x004fcc00078e0206 */
[----:B0-----:R-:W2:Y:S01]  /*0260*/  LDG.E.U16 R6, desc[UR4][R6.64] ;  /* 0x0000000406067981 */ /* 0x001ea2000c1e1500 */
[----:B---3--:R-:W-:-:S06]  /*0270*/  IMAD.WIDE R4, R0, 0x2, R4 ;  /* 0x0000000200047825 */ /* 0x008fcc00078e0204 */
[----:B------:R-:W3:Y:S01]  /*0280*/  LDG.E.U16 R4, desc[UR4][R4.64] ;  /* 0x0000000404047981 */ /* 0x000ee2000c1e1500 */
[----:B------:R-:W-:-:S04]  /*0290*/  IMAD.MOV R11, RZ, RZ, -R11 ;  /* 0x000000ffff0b7224 */ /* 0x000fc800078e0a0b */
[----:B------:R-:W-:-:S04]  /*02a0*/  IMAD R3, R3, R11, R0 ;  /* 0x0000000b03037224 */ /* 0x000fc800078e0200 */
[----:B-1----:R-:W-:-:S06]  /*02b0*/  IMAD.WIDE R2, R3, 0x2, R8 ;  /* 0x0000000203027825 */ /* 0x002fcc00078e0208 */
[----:B------:R-:W4:Y:S01]  /*02c0*/  LDG.E.U16 R3, desc[UR4][R2.64] ;  /* 0x0000000402037981 */ /* 0x000f22000c1e1500 */
[----:B--2---:R-:W-:-:S04]  /*02d0*/  SHF.L.U32 R8, R6, 0x10, RZ ;  /* 0x0000001006087819 */ /* 0x004fc800000006ff */
[----:B------:R-:W-:Y:S02]  /*02e0*/  FSETP.GE.AND P0, PT, |R8|, 8.50705917302346158658e+37, PT ;  /* 0x7e8000000800780b */ /* 0x000fe40003f06200 */
[----:B---3--:R-:W-:-:S11]  /*02f0*/  SHF.L.U32 R6, R4, 0x10, RZ ;  /* 0x0000001004067819 */ /* 0x008fd600000006ff */
[----:B------:R-:W-:Y:S01]  /*0300*/  @P0 FMUL R8, R8, 0.25 ;  /* 0x3e80000008080820 */ /* 0x000fe20000400000 */
[----:B------:R-:W0:Y:S04]  /*0310*/  LDC.64 R4, c[0x0][0x380] ;  /* 0x0000e000ff047b82 */ /* 0x000e280000000a00 */
[----:B------:R-:W-:-:S13]  /*0320*/  FSETP.GEU.AND P1, PT, |R8|, 1.175494350822287508e-38, PT ;  /* 0x008000000800780b */ /* 0x000fda0003f2e200 */
[----:B------:R-:W-:Y:S01]  /*0330*/  @!P1 FMUL R8, R8, 16777216 ;  /* 0x4b80000008089820 */ /* 0x000fe20000400000 */
[----:B------:R-:W-:-:S03]  /*0340*/  @!P1 FMUL R6, R6, 16777216 ;  /* 0x4b80000006069820 */ /* 0x000fc60000400000 */
[----:B------:R-:W1:Y:S02]  /*0350*/  MUFU.RCP R7, R8 ;  /* 0x0000000800077308 */ /* 0x000e640000001000 */
[----:B-1----:R-:W-:-:S04]  /*0360*/  FMUL R6, R7, R6 ;  /* 0x0000000607067220 */ /* 0x002fc80000400000 */
[----:B------:R-:W-:-:S05]  /*0370*/  @P0 FMUL R6, R6, 0.25 ;  /* 0x3e80000006060820 */ /* 0x000fca0000400000 */
[----:B------:R-:W-:-:S05]  /*0380*/  F2FP.BF16.F32.PACK_AB R6, RZ, R6 ;  /* 0x00000006ff06723e */ /* 0x000fca00000010ff */
[----:B----4-:R-:W-:Y:S02]  /*0390*/  HMUL2.BF16_V2 R6, R3.H0_H0, R6.H0_H0 ;  /* 0x2000000603067232 */ /* 0x010fe40000200800 */
[----:B0-----:R-:W-:-:S05]  /*03a0*/  IMAD.WIDE R2, R0, 0x2, R4 ;  /* 0x0000000200027825 */ /* 0x001fca00078e0204 */
[----:B------:R-:W-:Y:S01]  /*03b0*/  STG.E.U16 desc[UR4][R2.64], R6 ;  /* 0x0000000602007986 */ /* 0x000fe2000c101504 */
[----:B------:R-:W-:Y:S05]  /*03c0*/  EXIT ;  /* 0x000000000000794d */ /* 0x000fea0003800000 */
.L_x_50:
        /* <DEDUP_REMOVED lines=11> */
.L_x_71:


//--------------------- .text.compute_rms_bf16    --------------------------
	.section	.text.compute_rms_bf16,"ax",@progbits
	.align	128
        .global         compute_rms_bf16
        .type           compute_rms_bf16,@function
        .size           compute_rms_bf16,(.L_x_66 - compute_rms_bf16)
        .other          compute_rms_bf16,@"STO_CUDA_ENTRY STV_DEFAULT"
compute_rms_bf16:
.text.compute_rms_bf16:
        /* <DEDUP_REMOVED lines=16> */
[----:B------:R-:W-:-:S03]  /*0100*/  UMOV UR4, URZ ;  /* 0x000000ff00047c82 */ /* 0x000fc60008000000 */
[----:B------:R-:W-:Y:S02]  /*0110*/  UISETP.NE.AND UP0, UPT, UR8, URZ, UPT ;  /* 0x000000ff0800728c */ /* 0x000fe4000bf05270 */
[----:B------:R-:W-:Y:S09]  /*0120*/  BRA.U !UP1, `(.L_x_52) ;  /* 0x0000000109b47547 */ /* 0x000ff2000b800000 */
[----:B------:R-:W0:Y:S01]  /*0130*/  LDCU.64 UR6, c[0x0][0x388] ;  /* 0x00007100ff0677ac */ /* 0x000e220008000a00 */
[----:B------:R-:W-:Y:S01]  /*0140*/  MOV R6, R3 ;  /* 0x0000000300067202 */ /* 0x000fe20000000f00 */
[----:B------:R-:W-:-:S04]  /*0150*/  ULOP3.LUT UR4, UR12, 0x7ffffff0, URZ, 0xc0, !UPT ;  /* 0x7ffffff00c047892 */ /* 0x000fc8000f8ec0ff */
[----:B------:R-:W-:Y:S02]  /*0160*/  UIADD3 UR9, UPT, UPT, -UR4, URZ, URZ ;  /* 0x000000ff04097290 */ /* 0x000fe4000fffe1ff */
[----:B0-----:R-:W-:-:S04]  /*0170*/  UIADD3 UR5, UP1, UPT, UR6, 0x10, URZ ;  /* 0x0000001006057890 */ /* 0x001fc8000ff3e0ff */
[----:B------:R-:W-:-:S12]  /*0180*/  UIADD3.X UR6, UPT, UPT, URZ, UR7, URZ, UP1, !UPT ;  /* 0x00000007ff067290 */ /* 0x000fd80008ffe4ff */
.L_x_53:
        /* <DEDUP_REMOVED lines=22> */
[----:B--2---:R-:W-:-:S04]  /*02f0*/  HFMA2.BF16_V2 R0, R23.H0_H0, R23.H0_H0, R0.H0_H0 ;  /* 0x2000001717007231 */ /* 0x004fc80000240800 */
[----:B---3--:R-:W-:-:S04]  /*0300*/  HFMA2.BF16_V2 R0, R25.H0_H0, R25.H0_H0, R0.H0_H0 ;  /* 0x2000001919007231 */ /* 0x008fc80000240800 */
[----:B----4-:R-:W-:-:S04]  /*0310*/  HFMA2.BF16_V2 R0, R27.H0_H0, R27.H0_H0, R0.H0_H0 ;  /* 0x2000001b1b007231 */ /* 0x010fc80000240800 */
[----:B-----5:R-:W-:-:S04]  /*0320*/  HFMA2.BF16_V2 R0, R29.H0_H0, R29.H0_H0, R0.H0_H0 ;  /* 0x2000001d1d007231 */ /* 0x020fc80000240800 */
[----:B------:R-:W-:-:S04]  /*0330*/  HFMA2.BF16_V2 R0, R8.H0_H0, R8.H0_H0, R0.H0_H0 ;  /* 0x2000000808007231 */ /* 0x000fc80000240800 */
        /* <DEDUP_REMOVED lines=10> */
[----:B------:R-:W-:Y:S01]  /*03e0*/  HFMA2.BF16_V2 R0, R21.H0_H0, R21.H0_H0, R0.H0_H0 ;  /* 0x2000001515007231 */ /* 0x000fe20000240800 */
[----:B------:R-:W-:Y:S06]  /*03f0*/  BRA.U UP1, `(.L_x_53) ;  /* 0xfffffffd01647547 */ /* 0x000fec000b83ffff */
.L_x_52:
        /* <DEDUP_REMOVED lines=17> */
[----:B--2---:R-:W-:-:S04]  /*0510*/  HFMA2.BF16_V2 R0, R7.H0_H0, R7.H0_H0, R0.H0_H0 ;  /* 0x2000000707007231 */ /* 0x004fc80000240800 */
[----:B---3--:R-:W-:-:S04]  /*0520*/  HFMA2.BF16_V2 R0, R9.H0_H0, R9.H0_H0, R0.H0_H0 ;  /* 0x2000000909007231 */ /* 0x008fc80000240800 */
[----:B----4-:R-:W-:-:S04]  /*0530*/  HFMA2.BF16_V2 R0, R11.H0_H0, R11.H0_H0, R0.H0_H0 ;  /* 0x2000000b0b007231 */ /* 0x010fc80000240800 */
[----:B-----5:R-:W-:-:S04]  /*0540*/  HFMA2.BF16_V2 R0, R13.H0_H0, R13.H0_H0, R0.H0_H0 ;  /* 0x2000000d0d007231 */ /* 0x020fc80000240800 */
[----:B------:R-:W-:-:S04]  /*0550*/  HFMA2.BF16_V2 R0, R15.H0_H0, R15.H0_H0, R0.H0_H0 ;  /* 0x2000000f0f007231 */ /* 0x000fc80000240800 */
[----:B------:R-:W-:-:S04]  /*0560*/  HFMA2.BF16_V2 R0, R17.H0_H0, R17.H0_H0, R0.H0_H0 ;  /* 0x2000001111007231 */ /* 0x000fc80000240800 */
[----:B------:R-:W-:-:S04]  /*0570*/  HFMA2.BF16_V2 R0, R19.H0_H0, R19.H0_H0, R0.H0_H0 ;  /* 0x2000001313007231 */ /* 0x000fc80000240800 */
[----:B------:R-:W-:-:S07]  /*0580*/  HFMA2.BF16_V2 R0, R21.H0_H0, R21.H0_H0, R0.H0_H0 ;  /* 0x2000001515007231 */ /* 0x000fce0000240800 */
.L_x_54:
        /* <DEDUP_REMOVED lines=13> */
[----:B--2---:R-:W-:-:S04]  /*0660*/  HFMA2.BF16_V2 R0, R7.H0_H0, R7.H0_H0, R0.H0_H0 ;  /* 0x2000000707007231 */ /* 0x004fc80000240800 */
[----:B---3--:R-:W-:-:S04]  /*0670*/  HFMA2.BF16_V2 R0, R9.H0_H0, R9.H0_H0, R0.H0_H0 ;  /* 0x2000000909007231 */ /* 0x008fc80000240800 */
[----:B----4-:R-:W-:-:S04]  /*0680*/  HFMA2.BF16_V2 R0, R11.H0_H0, R11.H0_H0, R0.H0_H0 ;  /* 0x2000000b0b007231 */ /* 0x010fc80000240800 */
[----:B-----5:R-:W-:-:S07]  /*0690*/  HFMA2.BF16_V2 R0, R13.H0_H0, R13.H0_H0, R0.H0_H0 ;  /* 0x2000000d0d007231 */ /* 0x020fce0000240800 */
.L_x_55:
[----:B------:R-:W-:Y:S05]  /*06a0*/  BRA.U !UP1, `(.L_x_51) ;  /* 0x0000000109287547 */ /* 0x000fea000b800000 */
[----:B------:R-:W0:Y:S01]  /*06b0*/  LDC.64 R6, c[0x0][0x388] ;  /* 0x0000e200ff067b82 */ /* 0x000e220000000a00 */
[----:B------:R-:W-:Y:S01]  /*06c0*/  IADD3 R3, PT, PT, R3, UR4, RZ ;  /* 0x0000000403037c10 */ /* 0x000fe2000fffe0ff */
[----:B------:R-:W-:-:S12]  /*06d0*/  UIADD3 UR5, UPT, UPT, -UR5, URZ, URZ ;  /* 0x000000ff05057290 */ /* 0x000fd8000fffe1ff */
.L_x_56:
[----:B0-----:R-:W-:-:S06]  /*06e0*/  IMAD.WIDE R4, R3, 0x2, R6 ;  /* 0x0000000203047825 */ /* 0x001fcc00078e0206 */
[----:B------:R-:W2:Y:S01]  /*06f0*/  LDG.E.U16 R5, desc[UR10][R4.64] ;  /* 0x0000000a04057981 */ /* 0x000ea2000c1e1500 */
[----:B------:R-:W-:Y:S01]  /*0700*/  UIADD3 UR5, UPT, UPT, UR5, 0x1, URZ ;  /* 0x0000000105057890 */ /* 0x000fe2000fffe0ff */
[----:B------:R-:W-:-:S03]  /*0710*/  IADD3 R3, PT, PT, R3, 0x1, RZ ;  /* 0x0000000103037810 */ /* 0x000fc60007ffe0ff */
[----:B------:R-:W-:Y:S01]  /*0720*/  UISETP.NE.AND UP0, UPT, UR5, URZ, UPT ;  /* 0x000000ff0500728c */ /* 0x000fe2000bf05270 */
[----:B--2---:R-:W-:-:S08]  /*0730*/  HFMA2.BF16_V2 R0, R5.H0_H0, R5.H0_H0, R0.H0_H0 ;  /* 0x2000000505007231 */ /* 0x004fd00000240800 */
[----:B------:R-:W-:Y:S05]  /*0740*/  BRA.U UP0, `(.L_x_56) ;  /* 0xfffffffd00e47547 */ /* 0x000fea000b83ffff */
.L_x_51:
[----:B------:R-:W0:Y:S01]  /*0750*/  I2F.BF16 R3, UR12 ;  /* 0x0000000c00037d06 */ /* 0x000e220008202400 */
[----:B------:R-:W-:Y:S01]  /*0760*/  SHF.L.U32 R0, R0, 0x10, RZ ;  /* 0x0000001000007819 */ /* 0x000fe200000006ff */
[----:B------:R-:W1:Y:S01]  /*0770*/  LDCU.U16 UR4, c[0x0][0x398] ;  /* 0x00007300ff0477ac */ /* 0x000e620008000400 */
[----:B------:R-:W-:Y:S01]  /*0780*/  BSSY.RECONVERGENT B0, `(.L_x_57) ;  /* 0x0000019000007945 */ /* 0x000fe20003800200 */
[----:B0-----:R-:W-:-:S04]  /*0790*/  SHF.L.U32 R3, R3, 0x10, RZ ;  /* 0x0000001003037819 */ /* 0x001fc800000006ff */
[----:B------:R-:W-:-:S13]  /*07a0*/  FSETP.GE.AND P0, PT, |R3|, 8.50705917302346158658e+37, PT ;  /* 0x7e8000000300780b */ /* 0x000fda0003f06200 */
[----:B------:R-:W-:-:S05]  /*07b0*/  @P0 FMUL R3, R3, 0.25 ;  /* 0x3e80000003030820 */ /* 0x000fca0000400000 */
[----:B------:R-:W-:-:S13]  /*07c0*/  FSETP.GEU.AND P1, PT, |R3|, 1.175494350822287508e-38, PT ;  /* 0x008000000300780b */ /* 0x000fda0003f2e200 */
[----:B------:R-:W-:Y:S01]  /*07d0*/  @!P1 FMUL R3, R3, 16777216 ;  /* 0x4b80000003039820 */ /* 0x000fe20000400000 */
[----:B------:R-:W-:-:S05]  /*07e0*/  @!P1 FMUL R0, R0, 16777216 ;  /* 0x4b80000000009820 */ /* 0x000fca0000400000 */
[----:B------:R-:W0:Y:S02]  /*07f0*/  MUFU.RCP R3, R3 ;  /* 0x0000000300037308 */ /* 0x000e240000001000 */
[----:B0-----:R-:W-:-:S04]  /*0800*/  FMUL R0, R3, R0 ;  /* 0x0000000003007220 */ /* 0x001fc80000400000 */
[----:B------:R-:W-:-:S05]  /*0810*/  @P0 FMUL R0, R0, 0.25 ;  /* 0x3e80000000000820 */ /* 0x000fca0000400000 */
[----:B------:R-:W-:-:S05]  /*0820*/  F2FP.BF16.F32.PACK_AB R0, RZ, R0 ;  /* 0x00000000ff00723e */ /* 0x000fca00000010ff */
[----:B-1----:R-:W-:-:S05]  /*0830*/  HADD2.BF16_V2 R0, R0.H0_H0, UR4.H0_H0 ;  /* 0x2000000400007e30 */ /* 0x002fca0008200800 */
[----:B------:R-:W-:-:S04]  /*0840*/  SHF.L.U32 R3, R0, 0x10, RZ ;  /* 0x0000001000037819 */ /* 0x000fc800000006ff */
[----:B------:R-:W-:Y:S01]  /*0850*/  IADD3 R0, PT, PT, R3, -0xd000000, RZ ;  /* 0xf300000003007810 */ /* 0x000fe20007ffe0ff */
[----:B------:R0:W1:Y:S03]  /*0860*/  MUFU.RSQ R4, R3 ;  /* 0x0000000300047308 */ /* 0x0000660000001400 */
[----:B------:R-:W-:-:S13]  /*0870*/  ISETP.GT.U32.AND P0, PT, R0, 0x727fffff, PT ;  /* 0x727fffff0000780c */ /* 0x000fda0003f04070 */
[----:B0-----:R-:W-:Y:S05]  /*0880*/  @!P0 BRA `(.L_x_58) ;  /* 0x0000000000108947 */ /* 0x001fea0003800000 */
[----:B------:R-:W-:-:S07]  /*0890*/  MOV R8, 0x8b0 ;  /* 0x000008b000087802 */ /* 0x000fce0000000f00 */
[----:B-1----:R-:W-:Y:S05]  /*08a0*/  CALL.REL.NOINC `($__internal_4_$__cuda_sm20_sqrt_rn_f32_slowpath) ;  /* 0x0000000000307944 */ /* 0x002fea0003c00000 */
[----:B------:R-:W-:Y:S01]  /*08b0*/  MOV R0, R3 ;  /* 0x0000000300007202 */ /* 0x000fe20000000f00 */
[----:B------:R-:W-:Y:S06]  /*08c0*/  BRA `(.L_x_59) ;  /* 0x0000000000107947 */ /* 0x000fec0003800000 */
.L_x_58:
[----:B-1----:R-:W-:Y:S01]  /*08d0*/  FMUL.FTZ R0, R3, R4 ;  /* 0x0000000403007220 */ /* 0x002fe20000410000 */
[----:B------:R-:W-:-:S03]  /*08e0*/  FMUL.FTZ R4, R4, 0.5 ;  /* 0x3f00000004047820 */ /* 0x000fc60000410000 */
[----:B------:R-:W-:-:S04]  /*08f0*/  FFMA R3, -R0, R0, R3 ;  /* 0x0000000000037223 */ /* 0x000fc80000000103 */
[----:B------:R-:W-:-:S07]  /*0900*/  FFMA R0, R3, R4, R0 ;  /* 0x0000000403007223 */ /* 0x000fce0000000000 */
.L_x_59:
[----:B------:R-:W-:Y:S05]  /*0910*/  BSYNC.RECONVERGENT B0 ;  /* 0x0000000000007941 */ /* 0x000fea0003800200 */
.L_x_57:
[----:B------:R-:W0:Y:S01]  /*0920*/  LDC.64 R4, c[0x0][0x380] ;  /* 0x0000e000ff047b82 */ /* 0x000e220000000a00 */
[----:B------:R-:W-:Y:S01]  /*0930*/  F2FP.BF16.F32.PACK_AB R0, RZ, R0 ;  /* 0x00000000ff00723e */ /* 0x000fe200000010ff */
[----:B0-----:R-:W-:-:S05]  /*0940*/  IMAD.WIDE R2, R2, 0x2, R4 ;  /* 0x0000000202027825 */ /* 0x001fca00078e0204 */
[----:B------:R-:W-:Y:S01]  /*0950*/  STG.E.U16 desc[UR10][R2.64], R0 ;  /* 0x0000000002007986 */ /* 0x000fe2000c10150a */
[----:B------:R-:W-:Y:S05]  /*0960*/  EXIT ;  /* 0x000000000000794d */ /* 0x000fea0003800000 */
        .weak           $__internal_4_$__cuda_sm20_sqrt_rn_f32_slowpath
        .type           $__internal_4_$__cuda_sm20_sqrt_rn_f32_slowpath,@function
        .size           $__internal_4_$__cuda_sm20_sqrt_rn_f32_slowpath,(.L_x_66 - $__internal_4_$__cuda_sm20_sqrt_rn_f32_slowpath)
$__internal_4_$__cuda_sm20_sqrt_rn_f32_slowpath:
        /* <DEDUP_REMOVED lines=19> */
.L_x_60:
[----:B------:R-:W-:Y:S01]  /*0aa0*/  HFMA2 R5, -RZ, RZ, 0, 0 ;  /* 0x00000000ff057431 */ /* 0x000fe200000001ff */
[----:B------:R-:W-:-:S04]  /*0ab0*/  MOV R4, R8 ;  /* 0x0000000800047202 */ /* 0x000fc80000000f00 */
[----:B------:R-:W-:Y:S05]  /*0ac0*/  RET.REL.NODEC R4 `(compute_rms_bf16) ;  /* 0xfffffff4044c7950 */ /* 0x000fea0003c3ffff */
.L_x_61:
        /* <DEDUP_REMOVED lines=11> */
.L_x_66:


//--------------------- .nv.shared.reserved.0     --------------------------
	.section	.nv.shared.reserved.0,"aw",@nobits
	.weak		__nv_reservedSMEM_offset_0_alias
	.size		__nv_reservedSMEM_offset_0_alias, 0, 64
	.other		__nv_reservedSMEM_offset_0_alias,@"STO_CUDA_RESERVED_SHARED STV_DEFAULT"
__nv_reservedSMEM_offset_0_alias:
	.zero		0
	.zero		64


//--------------------- .nv.constant0.apply_rms_norm_f32 --------------------------
	.section	.nv.constant0.apply_rms_norm_f32,"a",@progbits
	.sectionflags	@""
	.align	4
.nv.constant0.apply_rms_norm_f32:
	.zero		936


//--------------------- .nv.constant0.compute_rms_f32 --------------------------
	.section	.nv.constant0.compute_rms_f32,"a",@progbits
	.sectionflags	@""
	.align	4
.nv.constant0.compute_rms_f32:
	.zero		924


//--------------------- .nv.constant0.apply_rms_norm_f16 --------------------------
	.section	.nv.constant0.apply_rms_norm_f16,"a",@progbits
	.sectionflags	@""
	.align	4
.nv.constant0.apply_rms_norm_f16:
	.zero		936


//--------------------- .nv.constant0.compute_rms_f16 --------------------------
	.section	.nv.constant0.compute_rms_f16,"a",@progbits
	.sectionflags	@""
	.align	4
.nv.constant0.compute_rms_f16:
	.zero		922


//--------------------- .nv.constant0.apply_rms_norm_bf16 --------------------------
	.section	.nv.constant0.apply_rms_norm_bf16,"a",@progbits
	.sectionflags	@""
	.align	4
.nv.constant0.apply_rms_norm_bf16:
	.zero		936


//--------------------- .nv.constant0.compute_rms_bf16 --------------------------
	.section	.nv.constant0.compute_rms_bf16,"a",@progbits
	.sectionflags	@""
	.align	4
.nv.constant0.compute_rms_bf16:
	.zero		922


//--------------------- SYMBOLS --------------------------

	.type		.nv.reservedSmem.offset0,@object
	.size		.nv.reservedSmem.offset0,0x4
